# CuTe-DSL kernel — source=fa4 family=fa4_bwd_sm100
# config = {"dtype": "Float16", "causal": true, "use_2cta": false, "head_dim": 64}


// ===== COMPILED SASS (sm_100a) =====

	.target	sm_100a

	.elftype	@"ET_EXEC"


//--------------------- .note.nv.tkinfo           --------------------------
	.section	.note.nv.tkinfo,"",@"SHT_NOTE"
	.sectionflags	@"SHF_NOTE_NV_TKINFO"
	.tkinfo
        /*0018*/ 	.word	0x00000081
        /*0030*/ 	.string	""
        /*0030*/ 	.string	"ptxas"
        /*0030*/ 	.string	"Cuda compilation tools, release 12.9, V12.9.83"
        /*0030*/ 	.string	"Build system must define TOOLS_VERSION_EXTENDED"
        /*0030*/ 	.string	"-O 3 -arch sm_100a "



//--------------------- .note.nv.cuver            --------------------------
	.section	.note.nv.cuver,"",@"SHT_NOTE"
	.sectionflags	@"SHF_NOTE_NV_CUVER"
        /*0018*/ 	.short	0x0001
        /*001a*/ 	.short	0x0064
        /*001c*/ 	.short	0x0001
        /*001e*/ 	.short	0x0000
        /*0020*/ 	.short	0x0001
        /*0022*/ 	.short	0x0000


//--------------------- .nv.info                  --------------------------
	.section	.nv.info,"",@"SHT_CUDA_INFO"
	.align	4


	//----- nvinfo : EIATTR_REGCOUNT
	.align		4
        /*0000*/ 	.byte	0x04, 0x2f
        /*0002*/ 	.short	(.L_4 - .L_3)
	.align		4
.L_3:
        /*0004*/ 	.word	index@(kernel_cutlass_kernel_flash_attncuteflash_bwd_sm100FlashAttentionBackwardSm100_object_at__tensor0000o6411101213_None_tensor0000o6411101213_None_tensor0000o6411101213_tensorptrf32gmemo1i64_0)
        /*0008*/ 	.word	0x00000080


	//----- nvinfo : EIATTR_FRAME_SIZE
	.align		4
.L_4:
        /*000c*/ 	.byte	0x04, 0x11
        /*000e*/ 	.short	(.L_6 - .L_5)
	.align		4
.L_5:
        /*0010*/ 	.word	index@($__internal_2_$__cuda_sm10x_tcgen05_guardrail_trap_unallocated_columns_being_dealloced)
        /*0014*/ 	.word	0x00000000


	//----- nvinfo : EIATTR_FRAME_SIZE
	.align		4
.L_6:
        /*0018*/ 	.byte	0x04, 0x11
        /*001a*/ 	.short	(.L_8 - .L_7)
	.align		4
.L_7:
        /*001c*/ 	.word	index@($__internal_1_$__cuda_sm10x_tcgen05_guardrail_trap_phase_invalid_during_alloc)
        /*0020*/ 	.word	0x00000000


	//----- nvinfo : EIATTR_FRAME_SIZE
	.align		4
.L_8:
        /*0024*/ 	.byte	0x04, 0x11
        /*0026*/ 	.short	(.L_10 - .L_9)
	.align		4
.L_9:
        /*0028*/ 	.word	index@($__internal_0_$__cuda_sm10x_tcgen05_guardrail_trap_col_being_dealloced_not_returned_by_alloc)
        /*002c*/ 	.word	0x00000000


	//----- nvinfo : EIATTR_FRAME_SIZE
	.align		4
.L_10:
        /*0030*/ 	.byte	0x04, 0x11
        /*0032*/ 	.short	(.L_12 - .L_11)
	.align		4
.L_11:
        /*0034*/ 	.word	index@(kernel_cutlass_kernel_flash_attncuteflash_bwd_sm100FlashAttentionBackwardSm100_object_at__tensor0000o6411101213_None_tensor0000o6411101213_None_tensor0000o6411101213_tensorptrf32gmemo1i64_0)
        /*0038*/ 	.word	0x00000000


	//----- nvinfo : EIATTR_MIN_STACK_SIZE
	.align		4
.L_12:
        /*003c*/ 	.byte	0x04, 0x12
        /*003e*/ 	.short	(.L_14 - .L_13)
	.align		4
.L_13:
        /*0040*/ 	.word	index@(kernel_cutlass_kernel_flash_attncuteflash_bwd_sm100FlashAttentionBackwardSm100_object_at__tensor0000o6411101213_None_tensor0000o6411101213_None_tensor0000o6411101213_tensorptrf32gmemo1i64_0)
        /*0044*/ 	.word	0x00000000
.L_14:


//--------------------- .nv.info.kernel_cutlass_kernel_flash_attncuteflash_bwd_sm100FlashAttentionBackwardSm100_object_at__tensor0000o6411101213_None_tensor0000o6411101213_None_tensor0000o6411101213_tensorptrf32gmemo1i64_0 --------------------------
	.section	.nv.info.kernel_cutlass_kernel_flash_attncuteflash_bwd_sm100FlashAttentionBackwardSm100_object_at__tensor0000o6411101213_None_tensor0000o6411101213_None_tensor0000o6411101213_tensorptrf32gmemo1i64_0,"",@"SHT_CUDA_INFO"
	.sectionflags	@""
	.align	4


	//----- nvinfo : EIATTR_CUDA_API_VERSION
	.align		4
        /*0000*/ 	.byte	0x04, 0x37
        /*0002*/ 	.short	(.L_16 - .L_15)
.L_15:
        /*0004*/ 	.word	0x00000081


	//----- nvinfo : EIATTR_KPARAM_INFO
	.align		4
.L_16:
        /*0008*/ 	.byte	0x04, 0x17
        /*000a*/ 	.short	(.L_18 - .L_17)
.L_17:
        /*000c*/ 	.word	0x00000000
        /*0010*/ 	.short	0x001b
        /*0012*/ 	.short	0x0464
        /*0014*/ 	.byte	0x00, 0xf0, 0x31, 0x00


	//----- nvinfo : EIATTR_KPARAM_INFO
	.align		4
.L_18:
        /*0018*/ 	.byte	0x04, 0x17
        /*001a*/ 	.short	(.L_20 - .L_19)
.L_19:
        /*001c*/ 	.word	0x00000000
        /*0020*/ 	.short	0x001a
        /*0022*/ 	.short	0x0460
        /*0024*/ 	.byte	0x00, 0xf0, 0x11, 0x00


	//----- nvinfo : EIATTR_KPARAM_INFO
	.align		4
.L_20:
        /*0028*/ 	.byte	0x04, 0x17
        /*002a*/ 	.short	(.L_22 - .L_21)
.L_21:
        /*002c*/ 	.word	0x00000000
        /*0030*/ 	.short	0x0019
        /*0032*/ 	.short	0x045c
        /*0034*/ 	.byte	0x00, 0xf0, 0x11, 0x00


	//----- nvinfo : EIATTR_KPARAM_INFO
	.align		4
.L_22:
        /*0038*/ 	.byte	0x04, 0x17
        /*003a*/ 	.short	(.L_24 - .L_23)
.L_23:
        /*003c*/ 	.word	0x00000000
        /*0040*/ 	.short	0x0018
        /*0042*/ 	.short	0x0458
        /*0044*/ 	.byte	0x00, 0xf0, 0x11, 0x00


	//----- nvinfo : EIATTR_KPARAM_INFO
	.align		4
.L_24:
        /*0048*/ 	.byte	0x04, 0x17
        /*004a*/ 	.short	(.L_26 - .L_25)
.L_25:
        /*004c*/ 	.word	0x00000000
        /*0050*/ 	.short	0x0017
        /*0052*/ 	.short	0x0454
        /*0054*/ 	.byte	0x00, 0xf0, 0x11, 0x00


	//----- nvinfo : EIATTR_KPARAM_INFO
	.align		4
.L_26:
        /*0058*/ 	.byte	0x04, 0x17
        /*005a*/ 	.short	(.L_28 - .L_27)
.L_27:
        /*005c*/ 	.word	0x00000000
        /*0060*/ 	.short	0x0016
        /*0062*/ 	.short	0x0450
        /*0064*/ 	.byte	0x00, 0xf0, 0x11, 0x00


	//----- nvinfo : EIATTR_KPARAM_INFO
	.align		4
.L_28:
        /*0068*/ 	.byte	0x04, 0x17
        /*006a*/ 	.short	(.L_30 - .L_29)
.L_29:
        /*006c*/ 	.word	0x00000000
        /*0070*/ 	.short	0x0015
        /*0072*/ 	.short	0x044c
        /*0074*/ 	.byte	0x00, 0xf0, 0x0d, 0x00


	//----- nvinfo : EIATTR_KPARAM_INFO
	.align		4
.L_30:
        /*0078*/ 	.byte	0x04, 0x17
        /*007a*/ 	.short	(.L_32 - .L_31)
.L_31:
        /*007c*/ 	.word	0x00000000
        /*0080*/ 	.short	0x0014
        /*0082*/ 	.short	0x0449
        /*0084*/ 	.byte	0x00, 0xf0, 0x0d, 0x00


	//----- nvinfo : EIATTR_KPARAM_INFO
	.align		4
.L_32:
        /*0088*/ 	.byte	0x04, 0x17
        /*008a*/ 	.short	(.L_34 - .L_33)
.L_33:
        /*008c*/ 	.word	0x00000000
        /*0090*/ 	.short	0x0013
        /*0092*/ 	.short	0x0446
        /*0094*/ 	.byte	0x00, 0xf0, 0x0d, 0x00


	//----- nvinfo : EIATTR_KPARAM_INFO
	.align		4
.L_34:
        /*0098*/ 	.byte	0x04, 0x17
        /*009a*/ 	.short	(.L_36 - .L_35)
.L_35:
        /*009c*/ 	.word	0x00000000
        /*00a0*/ 	.short	0x0012
        /*00a2*/ 	.short	0x0443
        /*00a4*/ 	.byte	0x00, 0xf0, 0x0d, 0x00


	//----- nvinfo : EIATTR_KPARAM_INFO
	.align		4
.L_36:
        /*00a8*/ 	.byte	0x04, 0x17
        /*00aa*/ 	.short	(.L_38 - .L_37)
.L_37:
        /*00ac*/ 	.word	0x00000000
        /*00b0*/ 	.short	0x0011
        /*00b2*/ 	.short	0x0440
        /*00b4*/ 	.byte	0x00, 0xf0, 0x0d, 0x00


	//----- nvinfo : EIATTR_KPARAM_INFO
	.align		4
.L_38:
        /*00b8*/ 	.byte	0x04, 0x17
        /*00ba*/ 	.short	(.L_40 - .L_39)
.L_39:
        /*00bc*/ 	.word	0x00000000
        /*00c0*/ 	.short	0x0010
        /*00c2*/ 	.short	0x03c0
        /*00c4*/ 	.byte	0x00, 0xf0, 0x01, 0x02


	//----- nvinfo : EIATTR_KPARAM_INFO
	.align		4
.L_40:
        /*00c8*/ 	.byte	0x04, 0x17
        /*00ca*/ 	.short	(.L_42 - .L_41)
.L_41:
        /*00cc*/ 	.word	0x00000000
        /*00d0*/ 	.short	0x000f
        /*00d2*/ 	.short	0x0340
        /*00d4*/ 	.byte	0x00, 0xf0, 0x01, 0x02


	//----- nvinfo : EIATTR_KPARAM_INFO
	.align		4
.L_42:
        /*00d8*/ 	.byte	0x04, 0x17
        /*00da*/ 	.short	(.L_44 - .L_43)
.L_43:
        /*00dc*/ 	.word	0x00000000
        /*00e0*/ 	.short	0x000e
        /*00e2*/ 	.short	0x02c0
        /*00e4*/ 	.byte	0x00, 0xf0, 0x01, 0x02


	//----- nvinfo : EIATTR_KPARAM_INFO
	.align		4
.L_44:
        /*00e8*/ 	.byte	0x04, 0x17
        /*00ea*/ 	.short	(.L_46 - .L_45)
.L_45:
        /*00ec*/ 	.word	0x00000000
        /*00f0*/ 	.short	0x000d
        /*00f2*/ 	.short	0x0240
        /*00f4*/ 	.byte	0x00, 0xf0, 0x01, 0x02


	//----- nvinfo : EIATTR_KPARAM_INFO
	.align		4
.L_46:
        /*00f8*/ 	.byte	0x04, 0x17
        /*00fa*/ 	.short	(.L_48 - .L_47)
.L_47:
        /*00fc*/ 	.word	0x00000000
        /*0100*/ 	.short	0x000c
        /*0102*/ 	.short	0x01c0
        /*0104*/ 	.byte	0x00, 0xf0, 0x01, 0x02


	//----- nvinfo : EIATTR_KPARAM_INFO
	.align		4
.L_48:
        /*0108*/ 	.byte	0x04, 0x17
        /*010a*/ 	.short	(.L_50 - .L_49)
.L_49:
        /*010c*/ 	.word	0x00000000
        /*0110*/ 	.short	0x000b
        /*0112*/ 	.short	0x0140
        /*0114*/ 	.byte	0x00, 0xf0, 0x01, 0x02


	//----- nvinfo : EIATTR_KPARAM_INFO
	.align		4
.L_50:
        /*0118*/ 	.byte	0x04, 0x17
        /*011a*/ 	.short	(.L_52 - .L_51)
.L_51:
        /*011c*/ 	.word	0x00000000
        /*0120*/ 	.short	0x000a
        /*0122*/ 	.short	0x011c
        /*0124*/ 	.byte	0x00, 0xf0, 0x31, 0x00


	//----- nvinfo : EIATTR_KPARAM_INFO
	.align		4
.L_52:
        /*0128*/ 	.byte	0x04, 0x17
        /*012a*/ 	.short	(.L_54 - .L_53)
.L_53:
        /*012c*/ 	.word	0x00000000
        /*0130*/ 	.short	0x0009
        /*0132*/ 	.short	0x0110
        /*0134*/ 	.byte	0x00, 0xf0, 0x31, 0x00


	//----- nvinfo : EIATTR_KPARAM_INFO
	.align		4
.L_54:
        /*0138*/ 	.byte	0x04, 0x17
        /*013a*/ 	.short	(.L_56 - .L_55)
.L_55:
        /*013c*/ 	.word	0x00000000
        /*0140*/ 	.short	0x0008
        /*0142*/ 	.short	0x00e8
        /*0144*/ 	.byte	0x00, 0xf0, 0xa1, 0x00


	//----- nvinfo : EIATTR_KPARAM_INFO
	.align		4
.L_56:
        /*0148*/ 	.byte	0x04, 0x17
        /*014a*/ 	.short	(.L_58 - .L_57)
.L_57:
        /*014c*/ 	.word	0x00000000
        /*0150*/ 	.short	0x0007
        /*0152*/ 	.short	0x00b8
        /*0154*/ 	.byte	0x00, 0xf0, 0xc1, 0x00


	//----- nvinfo : EIATTR_KPARAM_INFO
	.align		4
.L_58:
        /*0158*/ 	.byte	0x04, 0x17
        /*015a*/ 	.short	(.L_60 - .L_59)
.L_59:
        /*015c*/ 	.word	0x00000000
        /*0160*/ 	.short	0x0006
        /*0162*/ 	.short	0x0088
        /*0164*/ 	.byte	0x00, 0xf0, 0xc1, 0x00


	//----- nvinfo : EIATTR_KPARAM_INFO
	.align		4
.L_60:
        /*0168*/ 	.byte	0x04, 0x17
        /*016a*/ 	.short	(.L_62 - .L_61)
.L_61:
        /*016c*/ 	.word	0x00000000
        /*0170*/ 	.short	0x0005
        /*0172*/ 	.short	0x0078
        /*0174*/ 	.byte	0x00, 0xf0, 0x31, 0x00


	//----- nvinfo : EIATTR_KPARAM_INFO
	.align		4
.L_62:
        /*0178*/ 	.byte	0x04, 0x17
        /*017a*/ 	.short	(.L_64 - .L_63)
.L_63:
        /*017c*/ 	.word	0x00000000
        /*0180*/ 	.short	0x0004
        /*0182*/ 	.short	0x0050
        /*0184*/ 	.byte	0x00, 0xf0, 0xa1, 0x00


	//----- nvinfo : EIATTR_KPARAM_INFO
	.align		4
.L_64:
        /*0188*/ 	.byte	0x04, 0x17
        /*018a*/ 	.short	(.L_66 - .L_65)
.L_65:
        /*018c*/ 	.word	0x00000000
        /*0190*/ 	.short	0x0003
        /*0192*/ 	.short	0x0028
        /*0194*/ 	.byte	0x00, 0xf0, 0xa1, 0x00


	//----- nvinfo : EIATTR_KPARAM_INFO
	.align		4
.L_66:
        /*0198*/ 	.byte	0x04, 0x17
        /*019a*/ 	.short	(.L_68 - .L_67)
.L_67:
        /*019c*/ 	.word	0x00000000
        /*01a0*/ 	.short	0x0002
        /*01a2*/ 	.short	0x0018
        /*01a4*/ 	.byte	0x00, 0xf0, 0x31, 0x00


	//----- nvinfo : EIATTR_KPARAM_INFO
	.align		4
.L_68:
        /*01a8*/ 	.byte	0x04, 0x17
        /*01aa*/ 	.short	(.L_70 - .L_69)
.L_69:
        /*01ac*/ 	.word	0x00000000
        /*01b0*/ 	.short	0x0001
        /*01b2*/ 	.short	0x000c
        /*01b4*/ 	.byte	0x00, 0xf0, 0x31, 0x00


	//----- nvinfo : EIATTR_KPARAM_INFO
	.align		4
.L_70:
        /*01b8*/ 	.byte	0x04, 0x17
        /*01ba*/ 	.short	(.L_72 - .L_71)
.L_71:
        /*01bc*/ 	.word	0x00000000
        /*01c0*/ 	.short	0x0000
        /*01c2*/ 	.short	0x0000
        /*01c4*/ 	.byte	0x00, 0xf0, 0x31, 0x00


	//----- nvinfo : EIATTR_AT_ENTRY_FRAGMENTS
	.align		4
.L_72:
        /*01c8*/ 	.byte	0x04, 0x4f
        /*01ca*/ 	.short	(.L_74 - .L_73)


	//   ....[0]....
.L_73:
        /*01cc*/ 	.word	0x00000004


	//----- nvinfo : EIATTR_RESERVED_SMEM_USED
	.align		4
.L_74:
        /*01d0*/ 	.byte	0x01, 0x41
	.zero		2


	//----- nvinfo : EIATTR_SPARSE_MMA_MASK
	.align		4
        /*01d4*/ 	.byte	0x03, 0x50
        /*01d6*/ 	.short	0x0000


	//----- nvinfo : EIATTR_TCGEN05_1CTA_USED
	.align		4
        /*01d8*/ 	.byte	0x01, 0x51
	.zero		2


	//----- nvinfo : EIATTR_MAXREG_COUNT
	.align		4
        /*01dc*/ 	.byte	0x03, 0x1b
        /*01de*/ 	.short	0x0080


	//----- nvinfo : EIATTR_NUM_BARRIERS
	.align		4
        /*01e0*/ 	.byte	0x02, 0x4c
        /*01e2*/ 	.byte	0x10
	.zero		1


	//----- nvinfo : EIATTR_INT_WARP_WIDE_INSTR_OFFSETS
	.align		4
        /*01e4*/ 	.byte	0x04, 0x31
        /*01e6*/ 	.short	(.L_76 - .L_75)


	//   ....[0]....
.L_75:
        /*01e8*/ 	.word	0x00004b10


	//   ....[1]....
        /*01ec*/ 	.word	0x00004b40


	//----- nvinfo : EIATTR_COOP_GROUP_MASK_REGIDS
	.align		4
.L_76:
        /*01f0*/ 	.byte	0x04, 0x29
        /*01f2*/ 	.short	(.L_78 - .L_77)


	//   ....[0]....
.L_77:
        /*01f4*/ 	.word	0xffffffff


	//   ....[1]....
        /*01f8*/ 	.word	0xffffffff


	//   ....[2]....
        /*01fc*/ 	.word	0xffffffff


	//   ....[3]....
        /*0200*/ 	.word	0xffffffff


	//   ....[4]....
        /*0204*/ 	.word	0xffffffff


	//   ....[5]....
        /*0208*/ 	.word	0xffffffff


	//   ....[6]....
        /*020c*/ 	.word	0xffffffff


	//   ....[7]....
        /*0210*/ 	.word	0xffffffff


	//   ....[8]....
        /*0214*/ 	.word	0xffffffff


	//   ....[9]....
        /*0218*/ 	.word	0xffffffff


	//   ....[10]....
        /*021c*/ 	.word	0xffffffff


	//----- nvinfo : EIATTR_COOP_GROUP_INSTR_OFFSETS
	.align		4
.L_78:
        /*0220*/ 	.byte	0x04, 0x28
        /*0222*/ 	.short	(.L_80 - .L_79)


	//   ....[0]....
.L_79:
        /*0224*/ 	.word	0x00001a30


	//   ....[1]....
        /*0228*/ 	.word	0x00001cf0


	//   ....[2]....
        /*022c*/ 	.word	0x00001ee0


	//   ....[3]....
        /*0230*/ 	.word	0x00001f10


	//   ....[4]....
        /*0234*/ 	.word	0x00001f40


	//   ....[5]....
        /*0238*/ 	.word	0x00001f70


	//   ....[6]....
        /*023c*/ 	.word	0x00004a20


	//   ....[7]....
        /*0240*/ 	.word	0x00004bf0


	//   ....[8]....
        /*0244*/ 	.word	0x000073c0


	//   ....[9]....
        /*0248*/ 	.word	0x000078f0


	//   ....[10]....
        /*024c*/ 	.word	0x00007db0


	//----- nvinfo : EIATTR_REG_RECONFIG
	.align		4
.L_80:
        /*0250*/ 	.byte	0x01, 0x54
	.zero		2


	//----- nvinfo : EIATTR_VRC_CTA_INIT_COUNT
	.align		4
        /*0254*/ 	.byte	0x02, 0x4a
        /*0256*/ 	.byte	0x80
	.zero		1


	//----- nvinfo : EIATTR_MBARRIER_INSTR_OFFSETS
	.align		4
        /*0258*/ 	.byte	0x04, 0x39
        /*025a*/ 	.short	(.L_82 - .L_81)


	//   ....[0]....
.L_81:
        /*025c*/ 	.word	0x00000300
        /*0260*/ 	.word	0x000000ff
        /*0264*/ 	.word	0x00000060
        /*0268*/ 	.short	0x0100
        /*026a*/ 	.byte	0x04
	.zero		1


	//   ....[1]....
        /*026c*/ 	.word	0x00000310
        /*0270*/ 	.word	0x000000ff
        /*0274*/ 	.word	0x00000068
        /*0278*/ 	.short	0x0100
        /*027a*/ 	.byte	0x04
	.zero		1


	//   ....[2]....
        /*027c*/ 	.word	0x00000430
        /*0280*/ 	.word	0x000000ff
        /*0284*/ 	.word	0x00000070
        /*0288*/ 	.short	0x0100
        /*028a*/ 	.byte	0x04
	.zero		1


	//   ....[3]....
        /*028c*/ 	.word	0x00000440
        /*0290*/ 	.word	0x000000ff
        /*0294*/ 	.word	0x00000078
        /*0298*/ 	.short	0x0100
        /*029a*/ 	.byte	0x04
	.zero		1


	//   ....[4]....
        /*029c*/ 	.word	0x00000550
        /*02a0*/ 	.word	0x000000ff
        /*02a4*/ 	.word	0x00000090
        /*02a8*/ 	.short	0x0100
        /*02aa*/ 	.byte	0x04
	.zero		1


	//   ....[5]....
        /*02ac*/ 	.word	0x00000560
        /*02b0*/ 	.word	0x000000ff
        /*02b4*/ 	.word	0x00000098
        /*02b8*/ 	.short	0x0100
        /*02ba*/ 	.byte	0x04
	.zero		1


	//   ....[6]....
        /*02bc*/ 	.word	0x00000570
        /*02c0*/ 	.word	0x000000ff
        /*02c4*/ 	.word	0x000000a0
        /*02c8*/ 	.short	0x0100
        /*02ca*/ 	.byte	0x04
	.zero		1


	//   ....[7]....
        /*02cc*/ 	.word	0x00000580
        /*02d0*/ 	.word	0x000000ff
        /*02d4*/ 	.word	0x000000a8
        /*02d8*/ 	.short	0x0100
        /*02da*/ 	.byte	0x04
	.zero		1


	//   ....[8]....
        /*02dc*/ 	.word	0x00000690
        /*02e0*/ 	.word	0x000000ff
        /*02e4*/ 	.word	0x000000b0
        /*02e8*/ 	.short	0x0100
        /*02ea*/ 	.byte	0x04
	.zero		1


	//   ....[9]....
        /*02ec*/ 	.word	0x000006a0
        /*02f0*/ 	.word	0x000000ff
        /*02f4*/ 	.word	0x000000b8
        /*02f8*/ 	.short	0x0100
        /*02fa*/ 	.byte	0x04
	.zero		1


	//   ....[10]....
        /*02fc*/ 	.word	0x000007b0
        /*0300*/ 	.word	0x000000ff
        /*0304*/ 	.word	0x00000080
        /*0308*/ 	.short	0x0100
        /*030a*/ 	.byte	0x04
	.zero		1


	//   ....[11]....
        /*030c*/ 	.word	0x000007c0
        /*0310*/ 	.word	0x000000ff
        /*0314*/ 	.word	0x00000088
        /*0318*/ 	.short	0x0100
        /*031a*/ 	.byte	0x04
	.zero		1


	//   ....[12]....
        /*031c*/ 	.word	0x000008d0
        /*0320*/ 	.word	0x000000ff
        /*0324*/ 	.word	0x00000030
        /*0328*/ 	.short	0x0100
        /*032a*/ 	.byte	0x04
	.zero		1


	//   ....[13]....
        /*032c*/ 	.word	0x000008e0
        /*0330*/ 	.word	0x000000ff
        /*0334*/ 	.word	0x00000038
        /*0338*/ 	.short	0x0100
        /*033a*/ 	.byte	0x04
	.zero		1


	//   ....[14]....
        /*033c*/ 	.word	0x000008f0
        /*0340*/ 	.word	0x000000ff
        /*0344*/ 	.word	0x00000040
        /*0348*/ 	.short	0x0100
        /*034a*/ 	.byte	0x04
	.zero		1


	//   ....[15]....
        /*034c*/ 	.word	0x00000900
        /*0350*/ 	.word	0x000000ff
        /*0354*/ 	.word	0x00000048
        /*0358*/ 	.short	0x0100
        /*035a*/ 	.byte	0x04
	.zero		1


	//   ....[16]....
        /*035c*/ 	.word	0x000009f0
        /*0360*/ 	.word	0x000000ff
        /*0364*/ 	.word	0x00000050
        /*0368*/ 	.short	0x0100
        /*036a*/ 	.byte	0x04
	.zero		1


	//   ....[17]....
        /*036c*/ 	.word	0x00000a00
        /*0370*/ 	.word	0x000000ff
        /*0374*/ 	.word	0x00000058
        /*0378*/ 	.short	0x0100
        /*037a*/ 	.byte	0x04
	.zero		1


	//   ....[18]....
        /*037c*/ 	.word	0x00000a10
        /*0380*/ 	.word	0x000000ff
        /*0384*/ 	.word	0x00000000
        /*0388*/ 	.short	0x0100
        /*038a*/ 	.byte	0x04
	.zero		1


	//   ....[19]....
        /*038c*/ 	.word	0x00000a20
        /*0390*/ 	.word	0x000000ff
        /*0394*/ 	.word	0x00000008
        /*0398*/ 	.short	0x0100
        /*039a*/ 	.byte	0x04
	.zero		1


	//   ....[20]....
        /*039c*/ 	.word	0x00000a30
        /*03a0*/ 	.word	0x000000ff
        /*03a4*/ 	.word	0x00000010
        /*03a8*/ 	.short	0x0100
        /*03aa*/ 	.byte	0x04
	.zero		1


	//   ....[21]....
        /*03ac*/ 	.word	0x00000a40
        /*03b0*/ 	.word	0x000000ff
        /*03b4*/ 	.word	0x00000018
        /*03b8*/ 	.short	0x0100
        /*03ba*/ 	.byte	0x04
	.zero		1


	//   ....[22]....
        /*03bc*/ 	.word	0x00000a50
        /*03c0*/ 	.word	0x000000ff
        /*03c4*/ 	.word	0x00000020
        /*03c8*/ 	.short	0x0100
        /*03ca*/ 	.byte	0x04
	.zero		1


	//   ....[23]....
        /*03cc*/ 	.word	0x00000a60
        /*03d0*/ 	.word	0x000000ff
        /*03d4*/ 	.word	0x00000028
        /*03d8*/ 	.short	0x0100
        /*03da*/ 	.byte	0x04
	.zero		1


	//   ....[24]....
        /*03dc*/ 	.word	0x00000c60
        /*03e0*/ 	.word	0x000000ff
        /*03e4*/ 	.word	0x00000010
        /*03e8*/ 	.short	0x010a
        /*03ea*/ 	.byte	0x21
	.zero		1


	//   ....[25]....
        /*03ec*/ 	.word	0x00000e00
        /*03f0*/ 	.word	0x000000ff
        /*03f4*/ 	.word	0x00000040
        /*03f8*/ 	.short	0x010a
        /*03fa*/ 	.byte	0x21
	.zero		1


	//   ....[26]....
        /*03fc*/ 	.word	0x00000f40
        /*0400*/ 	.word	0x000000ff
        /*0404*/ 	.word	0x00000028
        /*0408*/ 	.short	0x010a
        /*040a*/ 	.byte	0x21
	.zero		1


	//   ....[27]....
        /*040c*/ 	.word	0x000010e0
        /*0410*/ 	.word	0x000000ff
        /*0414*/ 	.word	0x00000058
        /*0418*/ 	.short	0x010a
        /*041a*/ 	.byte	0x21
	.zero		1


	//   ....[28]....
        /*041c*/ 	.word	0x00001490
        /*0420*/ 	.word	0x000000ff
        /*0424*/ 	.word	0x00000010
        /*0428*/ 	.short	0x010a
        /*042a*/ 	.byte	0x11
	.zero		1


	//   ....[29]....
        /*042c*/ 	.word	0x00001520
        /*0430*/ 	.word	0x000000ff
        /*0434*/ 	.word	0x00000040
        /*0438*/ 	.short	0x010a
        /*043a*/ 	.byte	0x11
	.zero		1


	//   ....[30]....
        /*043c*/ 	.word	0x00001620
        /*0440*/ 	.word	0x000000ff
        /*0444*/ 	.word	0x00000028
        /*0448*/ 	.short	0x010a
        /*044a*/ 	.byte	0x21
	.zero		1


	//   ....[31]....
        /*044c*/ 	.word	0x00001720
        /*0450*/ 	.word	0x000000ff
        /*0454*/ 	.word	0x00000058
        /*0458*/ 	.short	0x010a
        /*045a*/ 	.byte	0x21
	.zero		1


	//   ....[32]....
        /*045c*/ 	.word	0x00001860
        /*0460*/ 	.word	0x00000004
        /*0464*/ 	.word	0x00000010
        /*0468*/ 	.short	0x010a
        /*046a*/ 	.byte	0xff
	.zero		1


	//   ....[33]....
        /*046c*/ 	.word	0x000018b0
        /*0470*/ 	.word	0x00000004
        /*0474*/ 	.word	0x00000040
        /*0478*/ 	.short	0x010a
        /*047a*/ 	.byte	0xff
	.zero		1


	//   ....[34]....
        /*047c*/ 	.word	0x00001910
        /*0480*/ 	.word	0x000000ff
        /*0484*/ 	.word	0x00000028
        /*0488*/ 	.short	0x010a
        /*048a*/ 	.byte	0x21
	.zero		1


	//   ....[35]....
        /*048c*/ 	.word	0x00001960
        /*0490*/ 	.word	0x000000ff
        /*0494*/ 	.word	0x00000058
        /*0498*/ 	.short	0x010a
        /*049a*/ 	.byte	0x21
	.zero		1


	//   ....[36]....
        /*049c*/ 	.word	0x00001dd0
        /*04a0*/ 	.word	0x000000ff
        /*04a4*/ 	.word	0x00000000
        /*04a8*/ 	.short	0x010a
        /*04aa*/ 	.byte	0x10
	.zero		1


	//   ....[37]....
        /*04ac*/ 	.word	0x000020b0
        /*04b0*/ 	.word	0x000000ff
        /*04b4*/ 	.word	0x00000068
        /*04b8*/ 	.short	0x010a
        /*04ba*/ 	.byte	0x10
	.zero		1


	//   ....[38]....
        /*04bc*/ 	.word	0x00002340
        /*04c0*/ 	.word	0x000000ff
        /*04c4*/ 	.word	0x00000020
        /*04c8*/ 	.short	0x010a
        /*04ca*/ 	.byte	0x10
	.zero		1


	//   ....[39]....
        /*04cc*/ 	.word	0x00002360
        /*04d0*/ 	.word	0x000000ff
        /*04d4*/ 	.word	0x00000078
        /*04d8*/ 	.short	0x010a
        /*04da*/ 	.byte	0x10
	.zero		1


	//   ....[40]....
        /*04dc*/ 	.word	0x00002380
        /*04e0*/ 	.word	0x000000ff
        /*04e4*/ 	.word	0x000000b8
        /*04e8*/ 	.short	0x010a
        /*04ea*/ 	.byte	0x10
	.zero		1


	//   ....[41]....
        /*04ec*/ 	.word	0x00002640
        /*04f0*/ 	.word	0x000000ff
        /*04f4*/ 	.word	0x00000068
        /*04f8*/ 	.short	0x010a
        /*04fa*/ 	.byte	0x10
	.zero		1


	//   ....[42]....
        /*04fc*/ 	.word	0x00003220
        /*0500*/ 	.word	0x000000ff
        /*0504*/ 	.word	0x00000000
        /*0508*/ 	.short	0x010a
        /*050a*/ 	.byte	0x04
	.zero		1


	//   ....[43]....
        /*050c*/ 	.word	0x00003480
        /*0510*/ 	.word	0x000000ff
        /*0514*/ 	.word	0x00000080
        /*0518*/ 	.short	0x010a
        /*051a*/ 	.byte	0x10
	.zero		1


	//   ....[44]....
        /*051c*/ 	.word	0x00003ad0
        /*0520*/ 	.word	0x000000ff
        /*0524*/ 	.word	0x00000020
        /*0528*/ 	.short	0x010a
        /*052a*/ 	.byte	0x10
	.zero		1


	//   ....[45]....
        /*052c*/ 	.word	0x00003af0
        /*0530*/ 	.word	0x000000ff
        /*0534*/ 	.word	0x000000b8
        /*0538*/ 	.short	0x010a
        /*053a*/ 	.byte	0x10
	.zero		1


	//   ....[46]....
        /*053c*/ 	.word	0x00003ca0
        /*0540*/ 	.word	0x000000ff
        /*0544*/ 	.word	0x00000068
        /*0548*/ 	.short	0x010a
        /*054a*/ 	.byte	0x10
	.zero		1


	//   ....[47]....
        /*054c*/ 	.word	0x00004010
        /*0550*/ 	.word	0x000000ff
        /*0554*/ 	.word	0x000000a0
        /*0558*/ 	.short	0x010a
        /*055a*/ 	.byte	0x10
	.zero		1


	//   ....[48]....
        /*055c*/ 	.word	0x00004040
        /*0560*/ 	.word	0x000000ff
        /*0564*/ 	.word	0x000000a8
        /*0568*/ 	.short	0x010a
        /*056a*/ 	.byte	0x10
	.zero		1


	//   ....[49]....
        /*056c*/ 	.word	0x00004070
        /*0570*/ 	.word	0x000000ff
        /*0574*/ 	.word	0x00000080
        /*0578*/ 	.short	0x010a
        /*057a*/ 	.byte	0x10
	.zero		1


	//   ....[50]....
        /*057c*/ 	.word	0x000050b0
        /*0580*/ 	.word	0x000000ff
        /*0584*/ 	.word	0x00000030
        /*0588*/ 	.short	0x010a
        /*058a*/ 	.byte	0x09
	.zero		1


	//   ....[51]....
        /*058c*/ 	.word	0x000050d0
        /*0590*/ 	.word	0x000000ff
        /*0594*/ 	.word	0x00000060
        /*0598*/ 	.short	0x010a
        /*059a*/ 	.byte	0x04
	.zero		1


	//   ....[52]....
        /*059c*/ 	.word	0x000061c0
        /*05a0*/ 	.word	0x000000ff
        /*05a4*/ 	.word	0x00000068
        /*05a8*/ 	.short	0x0101
        /*05aa*/ 	.byte	0x04
	.zero		1


	//   ....[53]....
        /*05ac*/ 	.word	0x000061f0
        /*05b0*/ 	.word	0x000000ff
        /*05b4*/ 	.word	0x00000040
        /*05b8*/ 	.short	0x0101
        /*05ba*/ 	.byte	0x09
	.zero		1


	//   ....[54]....
        /*05bc*/ 	.word	0x00006200
        /*05c0*/ 	.word	0x000000ff
        /*05c4*/ 	.word	0x00000050
        /*05c8*/ 	.short	0x010a
        /*05ca*/ 	.byte	0x04
	.zero		1


	//   ....[55]....
        /*05cc*/ 	.word	0x00006220
        /*05d0*/ 	.word	0x000000ff
        /*05d4*/ 	.word	0x00000070
        /*05d8*/ 	.short	0x010a
        /*05da*/ 	.byte	0x04
	.zero		1


	//   ....[56]....
        /*05dc*/ 	.word	0x00006460
        /*05e0*/ 	.word	0x000000ff
        /*05e4*/ 	.word	0x00000088
        /*05e8*/ 	.short	0x010a
        /*05ea*/ 	.byte	0x04
	.zero		1


	//   ....[57]....
        /*05ec*/ 	.word	0x00006e20
        /*05f0*/ 	.word	0x000000ff
        /*05f4*/ 	.word	0x00000058
        /*05f8*/ 	.short	0x0101
        /*05fa*/ 	.byte	0x04
	.zero		1


	//   ....[58]....
        /*05fc*/ 	.word	0x00006e30
        /*0600*/ 	.word	0x000000ff
        /*0604*/ 	.word	0x00000080
        /*0608*/ 	.short	0x0101
        /*060a*/ 	.byte	0x04
	.zero		1


	//   ....[59]....
        /*060c*/ 	.word	0x00006e90
        /*0610*/ 	.word	0x00000002
        /*0614*/ 	.word	0x00000090
        /*0618*/ 	.short	0x010a
        /*061a*/ 	.byte	0xff
	.zero		1


	//   ....[60]....
        /*061c*/ 	.word	0x000073d0
        /*0620*/ 	.word	0x00000002
        /*0624*/ 	.word	0x000000a0
        /*0628*/ 	.short	0x0101
        /*062a*/ 	.byte	0xff
	.zero		1


	//   ....[61]....
        /*062c*/ 	.word	0x000073e0
        /*0630*/ 	.word	0x00000002
        /*0634*/ 	.word	0x00000098
        /*0638*/ 	.short	0x010a
        /*063a*/ 	.byte	0xff
	.zero		1


	//   ....[62]....
        /*063c*/ 	.word	0x00007900
        /*0640*/ 	.word	0x00000002
        /*0644*/ 	.word	0x000000a8
        /*0648*/ 	.short	0x0101
        /*064a*/ 	.byte	0xff
	.zero		1


	//   ....[63]....
        /*064c*/ 	.word	0x00007cd0
        /*0650*/ 	.word	0x000000ff
        /*0654*/ 	.word	0x000000b0
        /*0658*/ 	.short	0x010a
        /*065a*/ 	.byte	0x04
	.zero		1


	//   ....[64]....
        /*065c*/ 	.word	0x00007dc0
        /*0660*/ 	.word	0x000000ff
        /*0664*/ 	.word	0x000000b8
        /*0668*/ 	.short	0x0101
        /*066a*/ 	.byte	0x04
	.zero		1


	//   ....[65]....
        /*066c*/ 	.word	0x00008180
        /*0670*/ 	.word	0x00000003
        /*0674*/ 	.word	0x00000010
        /*0678*/ 	.short	0x010a
        /*067a*/ 	.byte	0xff
	.zero		1


	//   ....[66]....
        /*067c*/ 	.word	0x00008200
        /*0680*/ 	.word	0x00000003
        /*0684*/ 	.word	0x00000040
        /*0688*/ 	.short	0x010a
        /*068a*/ 	.byte	0xff
	.zero		1


	//   ....[67]....
        /*068c*/ 	.word	0x00008280
        /*0690*/ 	.word	0x00000003
        /*0694*/ 	.word	0x00000028
        /*0698*/ 	.short	0x010a
        /*069a*/ 	.byte	0xff
	.zero		1


	//   ....[68]....
        /*069c*/ 	.word	0x00008300
        /*06a0*/ 	.word	0x00000003
        /*06a4*/ 	.word	0x00000058
        /*06a8*/ 	.short	0x010a
        /*06aa*/ 	.byte	0xff
	.zero		1


	//   ....[69]....
        /*06ac*/ 	.word	0x00008380
        /*06b0*/ 	.word	0x00000003
        /*06b4*/ 	.word	0x00000010
        /*06b8*/ 	.short	0x010a
        /*06ba*/ 	.byte	0xff
	.zero		1


	//   ....[70]....
        /*06bc*/ 	.word	0x00008400
        /*06c0*/ 	.word	0x00000003
        /*06c4*/ 	.word	0x00000040
        /*06c8*/ 	.short	0x010a
        /*06ca*/ 	.byte	0xff
	.zero		1


	//   ....[71]....
        /*06cc*/ 	.word	0x00008480
        /*06d0*/ 	.word	0x00000003
        /*06d4*/ 	.word	0x00000028
        /*06d8*/ 	.short	0x010a
        /*06da*/ 	.byte	0xff
	.zero		1


	//   ....[72]....
        /*06dc*/ 	.word	0x00008500
        /*06e0*/ 	.word	0x00000003
        /*06e4*/ 	.word	0x00000058
        /*06e8*/ 	.short	0x010a
        /*06ea*/ 	.byte	0xff
	.zero		1


	//   ....[73]....
        /*06ec*/ 	.word	0x00008560
        /*06f0*/ 	.word	0x00000004
        /*06f4*/ 	.word	0x00000010
        /*06f8*/ 	.short	0x010a
        /*06fa*/ 	.byte	0xff
	.zero		1


	//   ....[74]....
        /*06fc*/ 	.word	0x000085c0
        /*0700*/ 	.word	0x00000004
        /*0704*/ 	.word	0x00000040
        /*0708*/ 	.short	0x010a
        /*070a*/ 	.byte	0xff
	.zero		1


	//   ....[75]....
        /*070c*/ 	.word	0x00008630
        /*0710*/ 	.word	0x00000003
        /*0714*/ 	.word	0x00000028
        /*0718*/ 	.short	0x010a
        /*071a*/ 	.byte	0xff
	.zero		1


	//   ....[76]....
        /*071c*/ 	.word	0x000086a0
        /*0720*/ 	.word	0x00000003
        /*0724*/ 	.word	0x00000058
        /*0728*/ 	.short	0x010a
        /*072a*/ 	.byte	0xff
	.zero		1


	//   ....[77]....
        /*072c*/ 	.word	0x00008700
        /*0730*/ 	.word	0x00000003
        /*0734*/ 	.word	0x00000000
        /*0738*/ 	.short	0x010a
        /*073a*/ 	.byte	0xff
	.zero		1


	//   ....[78]....
        /*073c*/ 	.word	0x00008780
        /*0740*/ 	.word	0x00000003
        /*0744*/ 	.word	0x00000068
        /*0748*/ 	.short	0x010a
        /*074a*/ 	.byte	0xff
	.zero		1


	//   ....[79]....
        /*074c*/ 	.word	0x000087e0
        /*0750*/ 	.word	0x00000003
        /*0754*/ 	.word	0x00000020
        /*0758*/ 	.short	0x010a
        /*075a*/ 	.byte	0xff
	.zero		1


	//   ....[80]....
        /*075c*/ 	.word	0x00008860
        /*0760*/ 	.word	0x00000003
        /*0764*/ 	.word	0x00000078
        /*0768*/ 	.short	0x010a
        /*076a*/ 	.byte	0xff
	.zero		1


	//   ....[81]....
        /*076c*/ 	.word	0x000088e0
        /*0770*/ 	.word	0x00000005
        /*0774*/ 	.word	0x000000b8
        /*0778*/ 	.short	0x010a
        /*077a*/ 	.byte	0xff
	.zero		1


	//   ....[82]....
        /*077c*/ 	.word	0x00008940
        /*0780*/ 	.word	0x00000007
        /*0784*/ 	.word	0x00000068
        /*0788*/ 	.short	0x010a
        /*078a*/ 	.byte	0xff
	.zero		1


	//   ....[83]....
        /*078c*/ 	.word	0x000089c0
        /*0790*/ 	.word	0x00000013
        /*0794*/ 	.word	0x00000000
        /*0798*/ 	.short	0x010a
        /*079a*/ 	.byte	0xff
	.zero		1


	//   ....[84]....
        /*079c*/ 	.word	0x00008a40
        /*07a0*/ 	.word	0x0000001a
        /*07a4*/ 	.word	0x00000080
        /*07a8*/ 	.short	0x010a
        /*07aa*/ 	.byte	0xff
	.zero		1


	//   ....[85]....
        /*07ac*/ 	.word	0x00008ac0
        /*07b0*/ 	.word	0x00000013
        /*07b4*/ 	.word	0x00000020
        /*07b8*/ 	.short	0x010a
        /*07ba*/ 	.byte	0xff
	.zero		1


	//   ....[86]....
        /*07bc*/ 	.word	0x00008b30
        /*07c0*/ 	.word	0x00000014
        /*07c4*/ 	.word	0x000000b8
        /*07c8*/ 	.short	0x010a
        /*07ca*/ 	.byte	0xff
	.zero		1


	//   ....[87]....
        /*07cc*/ 	.word	0x00008bb0
        /*07d0*/ 	.word	0x00000013
        /*07d4*/ 	.word	0x00000068
        /*07d8*/ 	.short	0x010a
        /*07da*/ 	.byte	0xff
	.zero		1


	//   ....[88]....
        /*07dc*/ 	.word	0x00008c30
        /*07e0*/ 	.word	0x00000003
        /*07e4*/ 	.word	0x000000a0
        /*07e8*/ 	.short	0x010a
        /*07ea*/ 	.byte	0xff
	.zero		1


	//   ....[89]....
        /*07ec*/ 	.word	0x00008cb0
        /*07f0*/ 	.word	0x00000003
        /*07f4*/ 	.word	0x000000a8
        /*07f8*/ 	.short	0x010a
        /*07fa*/ 	.byte	0xff
	.zero		1


	//   ....[90]....
        /*07fc*/ 	.word	0x00008d20
        /*0800*/ 	.word	0x00000003
        /*0804*/ 	.word	0x00000080
        /*0808*/ 	.short	0x010a
        /*080a*/ 	.byte	0xff
	.zero		1


	//   ....[91]....
        /*080c*/ 	.word	0x00008d90
        /*0810*/ 	.word	0x000000ff
        /*0814*/ 	.word	0x00000030
        /*0818*/ 	.short	0x010a
        /*081a*/ 	.byte	0x09
	.zero		1


	//   ....[92]....
        /*081c*/ 	.word	0x00008e10
        /*0820*/ 	.word	0x00000006
        /*0824*/ 	.word	0x00000060
        /*0828*/ 	.short	0x010a
        /*082a*/ 	.byte	0xff
	.zero		1


	//   ....[93]....
        /*082c*/ 	.word	0x00008e90
        /*0830*/ 	.word	0x00000004
        /*0834*/ 	.word	0x00000050
        /*0838*/ 	.short	0x010a
        /*083a*/ 	.byte	0xff
	.zero		1


	//   ....[94]....
        /*083c*/ 	.word	0x00008f10
        /*0840*/ 	.word	0x00000004
        /*0844*/ 	.word	0x00000070
        /*0848*/ 	.short	0x010a
        /*084a*/ 	.byte	0xff
	.zero		1


	//   ....[95]....
        /*084c*/ 	.word	0x00008f90
        /*0850*/ 	.word	0x00000005
        /*0854*/ 	.word	0x00000088
        /*0858*/ 	.short	0x010a
        /*085a*/ 	.byte	0xff
	.zero		1


	//   ....[96]....
        /*085c*/ 	.word	0x00008fe0
        /*0860*/ 	.word	0x00000002
        /*0864*/ 	.word	0x00000090
        /*0868*/ 	.short	0x010a
        /*086a*/ 	.byte	0xff
	.zero		1


	//   ....[97]....
        /*086c*/ 	.word	0x00009030
        /*0870*/ 	.word	0x00000002
        /*0874*/ 	.word	0x00000098
        /*0878*/ 	.short	0x010a
        /*087a*/ 	.byte	0xff
	.zero		1


	//   ....[98]....
        /*087c*/ 	.word	0x000090a0
        /*0880*/ 	.word	0x00000000
        /*0884*/ 	.word	0x000000b0
        /*0888*/ 	.short	0x010a
        /*088a*/ 	.byte	0xff
	.zero		1


	//----- nvinfo : EIATTR_NUM_MBARRIERS
	.align		4
.L_82:
        /*088c*/ 	.byte	0x03, 0x38
        /*088e*/ 	.short	0x0018


	//----- nvinfo : EIATTR_EXIT_INSTR_OFFSETS
	.align		4
        /*0890*/ 	.byte	0x04, 0x1c
        /*0892*/ 	.short	(.L_84 - .L_83)


	//   ....[0]....
.L_83:
        /*0894*/ 	.word	0x00007940


	//   ....[1]....
        /*0898*/ 	.word	0x00008140


	//----- nvinfo : EIATTR_REQNTID
	.align		4
.L_84:
        /*089c*/ 	.byte	0x04, 0x10
        /*089e*/ 	.short	(.L_86 - .L_85)
.L_85:
        /*08a0*/ 	.word	0x00000200
        /*08a4*/ 	.word	0x00000001
        /*08a8*/ 	.word	0x00000001


	//----- nvinfo : EIATTR_CRS_STACK_SIZE
	.align		4
.L_86:
        /*08ac*/ 	.byte	0x04, 0x1e
        /*08ae*/ 	.short	(.L_88 - .L_87)
.L_87:
        /*08b0*/ 	.word	0x00000000


	//----- nvinfo : EIATTR_CBANK_PARAM_SIZE
	.align		4
.L_88:
        /*08b4*/ 	.byte	0x03, 0x19
        /*08b6*/ 	.short	0x0470


	//----- nvinfo : EIATTR_PARAM_CBANK
	.align		4
        /*08b8*/ 	.byte	0x04, 0x0a
        /*08ba*/ 	.short	(.L_90 - .L_89)
	.align		4
.L_89:
        /*08bc*/ 	.word	index@(.nv.constant0.kernel_cutlass_kernel_flash_attncuteflash_bwd_sm100FlashAttentionBackwardSm100_object_at__tensor0000o6411101213_None_tensor0000o6411101213_None_tensor0000o6411101213_tensorptrf32gmemo1i64_0)
        /*08c0*/ 	.short	0x0380
        /*08c2*/ 	.short	0x0470


	//----- nvinfo : EIATTR_SW_WAR
	.align		4
.L_90:
        /*08c4*/ 	.byte	0x04, 0x36
        /*08c6*/ 	.short	(.L_92 - .L_91)
.L_91:
        /*08c8*/ 	.word	0x00000008
.L_92:


//--------------------- .nv.compat                --------------------------
	.section	.nv.compat,"",@"SHT_CUDA_COMPAT_INFO"
	.align	4
        /*0000*/ 	.byte	0x02, 0x02, 0x02, 0x00, 0x02, 0x05, 0x05, 0x00, 0x02, 0x03, 0x01, 0x00, 0x02, 0x06, 0x01, 0x00


//--------------------- .nv.callgraph             --------------------------
	.section	.nv.callgraph,"",@"SHT_CUDA_CALLGRAPH"
	.align	4
	.sectionentsize	8
	.align		4
        /*0000*/ 	.word	0x00000000
	.align		4
        /*0004*/ 	.word	0xffffffff
	.align		4
        /*0008*/ 	.word	0x00000000
	.align		4
        /*000c*/ 	.word	0xfffffffe
	.align		4
        /*0010*/ 	.word	0x00000000
	.align		4
        /*0014*/ 	.word	0xfffffffd
	.align		4
        /*0018*/ 	.word	0x00000000
	.align		4
        /*001c*/ 	.word	0xfffffffc


//--------------------- .text.kernel_cutlass_kernel_flash_attncuteflash_bwd_sm100FlashAttentionBackwardSm100_object_at__tensor0000o6411101213_None_tensor0000o6411101213_None_tensor0000o6411101213_tensorptrf32gmemo1i64_0 --------------------------
	.section	.text.kernel_cutlass_kernel_flash_attncuteflash_bwd_sm100FlashAttentionBackwardSm100_object_at__tensor0000o6411101213_None_tensor0000o6411101213_None_tensor0000o6411101213_tensorptrf32gmemo1i64_0,"ax",@progbits
	.align	128
        .global         kernel_cutlass_kernel_flash_attncuteflash_bwd_sm100FlashAttentionBackwardSm100_object_at__tensor0000o6411101213_None_tensor0000o6411101213_None_tensor0000o6411101213_tensorptrf32gmemo1i64_0
        .type           kernel_cutlass_kernel_flash_attncuteflash_bwd_sm100FlashAttentionBackwardSm100_object_at__tensor0000o6411101213_None_tensor0000o6411101213_None_tensor0000o6411101213_tensorptrf32gmemo1i64_0,@function
        .size           kernel_cutlass_kernel_flash_attncuteflash_bwd_sm100FlashAttentionBackwardSm100_object_at__tensor0000o6411101213_None_tensor0000o6411101213_None_tensor0000o6411101213_tensorptrf32gmemo1i64_0,(.L_x_141 - kernel_cutlass_kernel_flash_attncuteflash_bwd_sm100FlashAttentionBackwardSm100_object_at__tensor0000o6411101213_None_tensor0000o6411101213_None_tensor0000o6411101213_tensorptrf32gmemo1i64_0)
        .other          kernel_cutlass_kernel_flash_attncuteflash_bwd_sm100FlashAttentionBackwardSm100_object_at__tensor0000o6411101213_None_tensor0000o6411101213_None_tensor0000o6411101213_tensorptrf32gmemo1i64_0,@"STO_CUDA_ENTRY STV_DEFAULT"
kernel_cutlass_kernel_flash_attncuteflash_bwd_sm100FlashAttentionBackwardSm100_object_at__tensor0000o6411101213_None_tensor0000o6411101213_None_tensor0000o6411101213_tensorptrf32gmemo1i64_0:
.text.kernel_cutlass_kernel_flash_attncuteflash_bwd_sm100FlashAttentionBackwardSm100_object_at__tensor0000o6411101213_None_tensor0000o6411101213_None_tensor0000o6411101213_tensorptrf32gmemo1i64_0:
[----:B------:R-:W1:Y:S01]  /*0000*/  LDC R1, c[0x0][0x37c] ;  /* 0x0000df00ff017b82 */ /* 0x000e620000000800 */
[----:B------:R-:W2:Y:S01]  /*0010*/  S2R R0, SR_TID.X ;  /* 0x0000000000007919 */ /* 0x000ea20000002100 */
[----:B------:R-:W-:Y:S01]  /*0020*/  BSSY.RECONVERGENT B0, `(.L_x_0) ;  /* 0x0000031000007945 */ /* 0x000fe20003800200 */
[----:B--2---:R-:W-:-:S04]  /*0030*/  SHF.R.U32.HI R2, RZ, 0x5, R0 ;  /* 0x00000005ff027819 */ /* 0x004fc80000011600 */
[----:B------:R-:W-:-:S13]  /*0040*/  R2UR UR4, R2 ;  /* 0x00000000020472ca */ /* 0x000fda00000e0000 */
[----:B------:R-:W-:Y:S01]  /*0050*/  UISETP.NE.AND UP5, UPT, UR4, 0xd, UPT ;  /* 0x0000000d0400788c */ /* 0x000fe2000bfa5270 */
[----:B------:R-:W-:-:S08]  /*0060*/  IMAD.U32 R3, RZ, RZ, UR4 ;  /* 0x00000004ff037e24 */ /* 0x000fd0000f8e00ff */
[----:B-1----:R-:W-:Y:S05]  /*0070*/  BRA.U UP5, `(.L_x_1) ;  /* 0x00000001055c7547 */ /* 0x002fea000b800000 */
[----:B------:R-:W-:Y:S01]  /*0080*/  ELECT P0, URZ, PT ;  /* 0x0000000000ff782f */ /* 0x000fe20003800000 */
[----:B------:R-:W-:-:S12]  /*0090*/  UPLOP3.LUT UP6, UPT, UPT, UPT, UPT, 0x40, 0x4 ;  /* 0x000000000004789c */ /* 0x000fd80003fce870 */
[----:B------:R-:W-:Y:S05]  /*00a0*/  @!P0 BRA `(.L_x_2) ;  /* 0x0000000000a08947 */ /* 0x000fea0003800000 */
[----:B------:R-:W1:Y:S02]  /*00b0*/  LDCU.64 UR4, c[0x0][0x348] ;  /* 0x00006900ff0477ac */ /* 0x000e640008000a00 */
[----:B-1----:R-:W-:Y:S02]  /*00c0*/  UIADD3 UR14, UP0, UPT, UR4, 0x140, URZ ;  /* 0x00000140040e7890 */ /* 0x002fe4000ff1e0ff */
[----:B------:R-:W-:Y:S02]  /*00d0*/  UIADD3 UR12, UP4, UPT, UR4, 0x1c0, URZ ;  /* 0x000001c0040c7890 */ /* 0x000fe4000ff9e0ff */
[----:B------:R-:W-:Y:S02]  /*00e0*/  UIADD3 UR10, UP3, UPT, UR4, 0x240, URZ ;  /* 0x00000240040a7890 */ /* 0x000fe4000ff7e0ff */
[----:B------:R-:W-:Y:S02]  /*00f0*/  UIADD3 UR8, UP2, UPT, UR4, 0x2c0, URZ ;  /* 0x000002c004087890 */ /* 0x000fe4000ff5e0ff */
[----:B------:R-:W-:-:S02]  /*0100*/  UIADD3 UR6, UP1, UPT, UR4, 0x340, URZ ;  /* 0x0000034004067890 */ /* 0x000fc4000ff3e0ff */
[----:B------:R-:W-:Y:S02]  /*0110*/  UIADD3.X UR15, UPT, UPT, URZ, UR5, URZ, UP0, !UPT ;  /* 0x00000005ff0f7290 */ /* 0x000fe400087fe4ff */
[----:B------:R-:W-:Y:S02]  /*0120*/  UIADD3 UR4, UP0, UPT, UR4, 0x3c0, URZ ;  /* 0x000003c004047890 */ /* 0x000fe4000ff1e0ff */
[----:B------:R-:W-:Y:S02]  /*0130*/  UIADD3.X UR13, UPT, UPT, URZ, UR5, URZ, UP4, !UPT ;  /* 0x00000005ff0d7290 */ /* 0x000fe4000a7fe4ff */
[----:B------:R-:W-:Y:S02]  /*0140*/  UIADD3.X UR11, UPT, UPT, URZ, UR5, URZ, UP3, !UPT ;  /* 0x00000005ff0b7290 */ /* 0x000fe40009ffe4ff */
[----:B------:R-:W-:Y:S01]  /*0150*/  UIADD3.X UR9, UPT, UPT, URZ, UR5, URZ, UP2, !UPT ;  /* 0x00000005ff097290 */ /* 0x000fe200097fe4ff */
[----:B------:R4:W-:Y:S01]  /*0160*/  UTMACCTL.PF [UR14] ;  /* 0x000000000e0079b9 */ /* 0x0009e20008040000 */
[----:B------:R-:W-:-:S03]  /*0170*/  UIADD3.X UR7, UPT, UPT, URZ, UR5, URZ, UP1, !UPT ;  /* 0x00000005ff077290 */ /* 0x000fc60008ffe4ff */
[----:B------:R4:W-:Y:S01]  /*0180*/  UTMACCTL.PF [UR12] ;  /* 0x000000000c0079b9 */ /* 0x0009e20008040000 */
[----:B------:R-:W-:Y:S01]  /*0190*/  UIADD3.X UR5, UPT, UPT, URZ, UR5, URZ, UP0, !UPT ;  /* 0x00000005ff057290 */ /* 0x000fe200087fe4ff */
[----:B------:R4:W-:Y:S02]  /*01a0*/  UTMACCTL.PF [UR10] ;  /* 0x000000000a0079b9 */ /* 0x0009e40008040000 */
[----:B------:R4:W-:Y:S02]  /*01b0*/  UTMACCTL.PF [UR8] ;  /* 0x00000000080079b9 */ /* 0x0009e40008040000 */
[----:B------:R4:W-:Y:S04]  /*01c0*/  UTMACCTL.PF [UR6] ;  /* 0x00000000060079b9 */ /* 0x0009e80008040000 */
[----:B------:R4:W-:Y:S02]  /*01d0*/  UTMACCTL.PF [UR4] ;  /* 0x00000000040079b9 */ /* 0x0009e40008040000 */
[----:B----4-:R-:W-:Y:S05]  /*01e0*/  BRA `(.L_x_2) ;  /* 0x0000000000507947 */ /* 0x010fea0003800000 */
.L_x_1:
[----:B------:R-:W-:Y:S01]  /*01f0*/  R2UR UR4, R2 ;  /* 0x00000000020472ca */ /* 0x000fe200000e0000 */
[----:B------:R-:W-:-:S12]  /*0200*/  UPLOP3.LUT UP6, UPT, UPT, UPT, UPT, 0x40, 0x4 ;  /* 0x000000000004789c */ /* 0x000fd80003fce870 */
[----:B------:R-:W-:-:S09]  /*0210*/  UISETP.NE.AND UP0, UPT, UR4, URZ, UPT ;  /* 0x000000ff0400728c */ /* 0x000fd2000bf05270 */
[----:B------:R-:W-:Y:S05]  /*0220*/  BRA.U UP0, `(.L_x_2) ;  /* 0x0000000100407547 */ /* 0x000fea000b800000 */
[----:B------:R-:W1:Y:S01]  /*0230*/  S2UR UR4, SR_CgaCtaId ;  /* 0x00000000000479c3 */ /* 0x000e620000008800 */
[----:B------:R-:W-:Y:S01]  /*0240*/  UMOV UR5, 0x400 ;  /* 0x0000040000057882 */ /* 0x000fe20000000000 */
[----:B------:R-:W-:Y:S01]  /*0250*/  UMOV UR8, 0x1 ;  /* 0x0000000100087882 */ /* 0x000fe20000000000 */
[----:B------:R-:W-:Y:S01]  /*0260*/  UMOV UR6, 0x8 ;  /* 0x0000000800067882 */ /* 0x000fe20000000000 */
[----:B------:R-:W-:-:S04]  /*0270*/  UIADD3 UR8, UPT, UPT, -UR8, 0x100000, URZ ;  /* 0x0010000008087890 */ /* 0x000fc8000fffe1ff */
[----:B------:R-:W-:Y:S02]  /*0280*/  USHF.L.U32 UR9, UR8, 0xb, URZ ;  /* 0x0000000b08097899 */ /* 0x000fe400080006ff */
[----:B------:R-:W-:Y:S02]  /*0290*/  USHF.L.U32 UR8, UR8, 0x1, URZ ;  /* 0x0000000108087899 */ /* 0x000fe400080006ff */
[----:B------:R-:W-:Y:S02]  /*02a0*/  UPLOP3.LUT UP6, UPT, UPT, UPT, UPT, 0x80, 0x8 ;  /* 0x000000000008789c */ /* 0x000fe40003fcf070 */
[----:B------:R-:W-:-:S04]  /*02b0*/  UIADD3 UR6, UPT, UPT, -UR6, 0x100000, URZ ;  /* 0x0010000006067890 */ /* 0x000fc8000fffe1ff */
[----:B------:R-:W-:Y:S02]  /*02c0*/  USHF.L.U32 UR7, UR6, 0xb, URZ ;  /* 0x0000000b06077899 */ /* 0x000fe400080006ff */
[----:B------:R-:W-:Y:S02]  /*02d0*/  USHF.L.U32 UR6, UR6, 0x1, URZ ;  /* 0x0000000106067899 */ /* 0x000fe400080006ff */
[----:B-1----:R-:W-:Y:S01]  /*02e0*/  ULEA UR4, UR4, UR5, 0x18 ;  /* 0x0000000504047291 */ /* 0x002fe2000f8ec0ff */
[----:B------:R-:W1:Y:S11]  /*02f0*/  FENCE.VIEW.ASYNC.S ;  /* 0x00000000000073c6 */ /* 0x000e760000000000 */
[----:B-1----:R1:W2:Y:S01]  /*0300*/  SYNCS.EXCH.64 URZ, [UR4+0x60], UR8 ;  /* 0x0000600804ff75b2 */ /* 0x0022a20008000100 */
[----:B------:R1:W3:Y:S01]  /*0310*/  SYNCS.EXCH.64 URZ, [UR4+0x68], UR6 ;  /* 0x0000680604ff75b2 */ /* 0x0002e20008000100 */
[----:B------:R-:W-:Y:S01]  /*0320*/  NOP ;  /* 0x0000000000007918 */ /* 0x000fe20000000000 */
.L_x_2:
[----:B-1----:R-:W-:Y:S05]  /*0330*/  BSYNC.RECONVERGENT B0 ;  /* 0x0000000000007941 */ /* 0x002fea0003800200 */
.L_x_0:
[----:B------:R-:W-:Y:S01]  /*0340*/  NOP ;  /* 0x0000000000007918 */ /* 0x000fe20000000000 */
[----:B--23--:R-:W-:Y:S06]  /*0350*/  BAR.SYNC.DEFER_BLOCKING 0x0 ;  /* 0x0000000000007b1d */ /* 0x00cfec0000010000 */
[----:B------:R-:W-:Y:S05]  /*0360*/  BRA.U !UP6, `(.L_x_3) ;  /* 0x000000010e3c7547 */ /* 0x000fea000b800000 */
[----:B------:R-:W1:Y:S01]  /*0370*/  S2UR UR4, SR_CgaCtaId ;  /* 0x00000000000479c3 */ /* 0x000e620000008800 */
[----:B------:R-:W-:Y:S01]  /*0380*/  UMOV UR5, 0x400 ;  /* 0x0000040000057882 */ /* 0x000fe20000000000 */
[----:B------:R-:W-:Y:S01]  /*0390*/  UMOV UR8, 0x1 ;  /* 0x0000000100087882 */ /* 0x000fe20000000000 */
[----:B------:R-:W-:Y:S01]  /*03a0*/  UMOV UR6, 0x8 ;  /* 0x0000000800067882 */ /* 0x000fe20000000000 */
[----:B------:R-:W-:-:S04]  /*03b0*/  UIADD3 UR8, UPT, UPT, -UR8, 0x100000, URZ ;  /* 0x0010000008087890 */ /* 0x000fc8000fffe1ff */
[----:B------:R-:W-:Y:S02]  /*03c0*/  USHF.L.U32 UR9, UR8, 0xb, URZ ;  /* 0x0000000b08097899 */ /* 0x000fe400080006ff */
[----:B------:R-:W-:Y:S02]  /*03d0*/  USHF.L.U32 UR8, UR8, 0x1, URZ ;  /* 0x0000000108087899 */ /* 0x000fe400080006ff */
        /* <DEDUP_REMOVED lines=8> */
.L_x_3:
[----:B------:R-:W-:Y:S01]  /*0460*/  NOP ;  /* 0x0000000000007918 */ /* 0x000fe20000000000 */
[----:B--23--:R-:W-:Y:S06]  /*0470*/  BAR.SYNC.DEFER_BLOCKING 0x0 ;  /* 0x0000000000007b1d */ /* 0x00cfec0000010000 */
[----:B------:R-:W-:Y:S05]  /*0480*/  BRA.U !UP6, `(.L_x_4) ;  /* 0x000000010e447547 */ /* 0x000fea000b800000 */
[----:B-1----:R-:W1:Y:S01]  /*0490*/  S2UR UR4, SR_CgaCtaId ;  /* 0x00000000000479c3 */ /* 0x002e620000008800 */
        /* <DEDUP_REMOVED lines=11> */
[----:B-1----:R2:W3:Y:S01]  /*0550*/  SYNCS.EXCH.64 URZ, [UR4+0x90], UR8 ;  /* 0x0000900804ff75b2 */ /* 0x0024e20008000100 */
[----:B------:R2:W4:Y:S01]  /*0560*/  SYNCS.EXCH.64 URZ, [UR4+0x98], UR8 ;  /* 0x0000980804ff75b2 */ /* 0x0005220008000100 */
[----:B------:R2:W5:Y:S01]  /*0570*/  SYNCS.EXCH.64 URZ, [UR4+0xa0], UR6 ;  /* 0x0000a00604ff75b2 */ /* 0x0005620008000100 */
[----:B------:R2:W1:Y:S02]  /*0580*/  SYNCS.EXCH.64 URZ, [UR4+0xa8], UR6 ;  /* 0x0000a80604ff75b2 */ /* 0x0004640008000100 */
[----:B--2---:R-:W-:Y:S01]  /*0590*/  NOP ;  /* 0x0000000000007918 */ /* 0x004fe20000000000 */
.L_x_4:
[----:B------:R-:W-:Y:S01]  /*05a0*/  NOP ;  /* 0x0000000000007918 */ /* 0x000fe20000000000 */
[----:B-1-345:R-:W-:Y:S06]  /*05b0*/  BAR.SYNC.DEFER_BLOCKING 0x0 ;  /* 0x0000000000007b1d */ /* 0x03afec0000010000 */
        /* <DEDUP_REMOVED lines=16> */
.L_x_5:
        /* <DEDUP_REMOVED lines=16> */
[----:B------:R2:W4:Y:S02]  /*07c0*/  SYNCS.EXCH.64 URZ, [UR4+0x88], UR6 ;  /* 0x0000880604ff75b2 */ /* 0x0005240008000100 */
[----:B--2---:R-:W-:Y:S01]  /*07d0*/  NOP ;  /* 0x0000000000007918 */ /* 0x004fe20000000000 */
.L_x_6:
[----:B------:R-:W-:Y:S01]  /*07e0*/  NOP ;  /* 0x0000000000007918 */ /* 0x000fe20000000000 */
[----:B---34-:R-:W-:Y:S06]  /*07f0*/  BAR.SYNC.DEFER_BLOCKING 0x0 ;  /* 0x0000000000007b1d */ /* 0x018fec0000010000 */
        /* <DEDUP_REMOVED lines=18> */
.L_x_7:
        /* <DEDUP_REMOVED lines=13> */
[----:B-1----:R2:W1:Y:S01]  /*09f0*/  SYNCS.EXCH.64 URZ, [UR4+0x50], UR6 ;  /* 0x0000500604ff75b2 */ /* 0x0024620008000100 */
[----:B------:R2:W5:Y:S01]  /*0a00*/  SYNCS.EXCH.64 URZ, [UR4+0x58], UR8 ;  /* 0x0000580804ff75b2 */ /* 0x0005620008000100 */
[----:B------:R2:W4:Y:S01]  /*0a10*/  SYNCS.EXCH.64 URZ, [UR4], UR6 ;  /* 0x0000000604ff75b2 */ /* 0x0005220008000100 */
[----:B------:R2:W3:Y:S01]  /*0a20*/  SYNCS.EXCH.64 URZ, [UR4+0x8], UR6 ;  /* 0x0000080604ff75b2 */ /* 0x0004e20008000100 */
[----:B------:R2:W1:Y:S01]  /*0a30*/  SYNCS.EXCH.64 URZ, [UR4+0x10], UR6 ;  /* 0x0000100604ff75b2 */ /* 0x0004620008000100 */
[----:B------:R2:W1:Y:S01]  /*0a40*/  SYNCS.EXCH.64 URZ, [UR4+0x18], UR6 ;  /* 0x0000180604ff75b2 */ /* 0x0004620008000100 */
[----:B------:R2:W1:Y:S01]  /*0a50*/  SYNCS.EXCH.64 URZ, [UR4+0x20], UR6 ;  /* 0x0000200604ff75b2 */ /* 0x0004620008000100 */
[----:B------:R2:W1:Y:S02]  /*0a60*/  SYNCS.EXCH.64 URZ, [UR4+0x28], UR6 ;  /* 0x0000280604ff75b2 */ /* 0x0004640008000100 */
[----:B--2---:R-:W-:Y:S01]  /*0a70*/  NOP ;  /* 0x0000000000007918 */ /* 0x004fe20000000000 */
.L_x_8:
[----:B-1----:R-:W-:Y:S01]  /*0a80*/  R2UR UR4, R2 ;  /* 0x00000000020472ca */ /* 0x002fe200000e0000 */
[----:B------:R-:W-:-:S12]  /*0a90*/  NOP ;  /* 0x0000000000007918 */ /* 0x000fd80000000000 */
[----:B------:R-:W-:Y:S01]  /*0aa0*/  UISETP.NE.AND UP0, UPT, UR4, 0xe, UPT ;  /* 0x0000000e0400788c */ /* 0x000fe2000bf05270 */
[----:B---345:R-:W-:Y:S08]  /*0ab0*/  BAR.SYNC.DEFER_BLOCKING 0x0 ;  /* 0x0000000000007b1d */ /* 0x038ff00000010000 */
[----:B------:R-:W-:Y:S05]  /*0ac0*/  BRA.U !UP0, `(.L_x_9) ;  /* 0x0000004108507547 */ /* 0x000fea000b800000 */
[----:B------:R-:W-:-:S13]  /*0ad0*/  R2UR UR4, R2 ;  /* 0x00000000020472ca */ /* 0x000fda00000e0000 */
[----:B------:R-:W-:-:S09]  /*0ae0*/  UISETP.NE.AND UP0, UPT, UR4, 0xf, UPT ;  /* 0x0000000f0400788c */ /* 0x000fd2000bf05270 */
[----:B------:R-:W-:Y:S05]  /*0af0*/  BRA.U UP0, `(.L_x_10) ;  /* 0x00000001000c7547 */ /* 0x000fea000b800000 */
[----:B------:R-:W-:-:S08]  /*0b00*/  NOP ;  /* 0x0000000000007918 */ /* 0x000fd00000000000 */
[----:B------:R-:W1:-:S00]  /*0b10*/  USETMAXREG.DEALLOC.CTAPOOL 0x18 ;  /* 0x00000018000079c8 */ /* 0x000e4000080e0500 */
[----:B-1----:R-:W-:Y:S05]  /*0b20*/  BRA `(.L_x_11) ;  /* 0x0000004000407947 */ /* 0x002fea0003800000 */
.L_x_10:
[----:B------:R-:W-:Y:S04]  /*0b30*/  BSSY.RECONVERGENT B0, `(.L_x_12) ;  /* 0x00000e9000007945 */ /* 0x000fe80003800200 */
[----:B------:R-:W-:Y:S05]  /*0b40*/  BRA.U UP5, `(.L_x_13) ;  /* 0x0000000d059c7547 */ /* 0x000fea000b800000 */
[----:B------:R-:W-:-:S08]  /*0b50*/  NOP ;  /* 0x0000000000007918 */ /* 0x000fd00000000000 */
[----:B------:R-:W1:-:S00]  /*0b60*/  USETMAXREG.DEALLOC.CTAPOOL 0x58 ;  /* 0x00000058000079c8 */ /* 0x000e4000080e0500 */
[----:B------:R-:W2:Y:S01]  /*0b70*/  S2UR UR38, SR_CgaCtaId ;  /* 0x00000000002679c3 */ /* 0x000ea20000008800 */
[----:B------:R-:W-:Y:S01]  /*0b80*/  UMOV UR33, 0x400 ;  /* 0x0000040000217882 */ /* 0x000fe20000000000 */
[----:B-1----:R-:W-:Y:S01]  /*0b90*/  HFMA2 R4, -RZ, RZ, -0.0 , 0 ;  /* 0x80000000ff047431 */ /* 0x002fe200000001ff */
[----:B------:R-:W1:Y:S01]  /*0ba0*/  LDCU UR17, c[0x0][0x380] ;  /* 0x00007000ff1177ac */ /* 0x000e620008000800 */
[----:B------:R-:W1:Y:S04]  /*0bb0*/  LDCU UR4, c[0x0][0x38c] ;  /* 0x00007180ff0477ac */ /* 0x000e680008000800 */
[----:B------:R-:W3:Y:S01]  /*0bc0*/  S2UR UR35, SR_CTAID.X ;  /* 0x00000000002379c3 */ /* 0x000ee20000002500 */
[----:B------:R-:W4:Y:S01]  /*0bd0*/  LDCU.64 UR8, c[0x0][0x348] ;  /* 0x00006900ff0877ac */ /* 0x000f220008000a00 */
[----:B------:R-:W5:Y:S06]  /*0be0*/  LDCU.64 UR6, c[0x0][0x348] ;  /* 0x00006900ff0677ac */ /* 0x000f6c0008000a00 */
[----:B------:R-:W5:Y:S01]  /*0bf0*/  S2UR UR20, SR_CTAID.Y ;  /* 0x00000000001479c3 */ /* 0x000f620000002600 */
[----:B------:R-:W-:Y:S01]  /*0c00*/  UMOV UR34, URZ ;  /* 0x000000ff00227c82 */ /* 0x000fe20008000000 */
[----:B------:R-:W-:Y:S01]  /*0c10*/  UMOV UR10, URZ ;  /* 0x000000ff000a7c82 */ /* 0x000fe20008000000 */
[----:B--2---:R-:W-:-:S05]  /*0c20*/  ULEA UR33, UR38, UR33, 0x18 ;  /* 0x0000002126217291 */ /* 0x004fca000f8ec0ff */
[----:B------:R-:W2:Y:S01]  /*0c30*/  S2UR UR21, SR_CTAID.Z ;  /* 0x00000000001579c3 */ /* 0x000ea20000002700 */
[----:B----4-:R-:W-:Y:S02]  /*0c40*/  UIADD3 UR11, UP1, UPT, UR8, 0x1c0, URZ ;  /* 0x000001c0080b7890 */ /* 0x010fe4000ff3e0ff */
[----:B---3--:R-:W-:Y:S01]  /*0c50*/  USHF.L.U32 UR35, UR35, 0x7, URZ ;  /* 0x0000000723237899 */ /* 0x008fe200080006ff */
[----:B------:R-:W3:Y:S03]  /*0c60*/  SYNCS.PHASECHK.TRANS64.TRYWAIT P0, [UR33+0x10], R4 ;  /* 0x00001004ff0075a7 */ /* 0x000ee60008001121 */
[----:B-1----:R-:W-:-:S04]  /*0c70*/  UIADD3 UR4, UPT, UPT, -UR4, UR35, UR17 ;  /* 0x0000002304047290 */ /* 0x002fc8000fffe111 */
[----:B------:R-:W-:Y:S01]  /*0c80*/  USHF.R.S32.HI UR5, URZ, 0x1f, UR4 ;  /* 0x0000001fff057899 */ /* 0x000fe20008011404 */
[----:B--23-5:R-:W-:Y:S11]  /*0c90*/  @!P0 BRA `(.L_x_14) ;  /* 0x00000074002c8947 */ /* 0x02cff60003800000 */
.L_x_74:
[----:B------:R-:W-:Y:S02]  /*0ca0*/  ULEA.HI UR4, UR5, UR4, URZ, 0x7 ;  /* 0x0000000405047291 */ /* 0x000fe4000f8f38ff */
[----:B------:R-:W-:Y:S02]  /*0cb0*/  UIADD3 UR6, UP0, UPT, UR6, 0x140, URZ ;  /* 0x0000014006067890 */ /* 0x000fe4000ff1e0ff */
[----:B------:R-:W-:Y:S01]  /*0cc0*/  USHF.R.S32.HI UR4, URZ, 0x7, UR4 ;  /* 0x00000007ff047899 */ /* 0x000fe20008011404 */
[----:B------:R-:W-:Y:S01]  /*0cd0*/  ELECT P0, URZ, PT ;  /* 0x0000000000ff782f */ /* 0x000fe20003800000 */
[----:B------:R-:W-:Y:S02]  /*0ce0*/  UIADD3.X UR7, UPT, UPT, URZ, UR7, URZ, UP0, !UPT ;  /* 0x00000007ff077290 */ /* 0x000fe400087fe4ff */
[----:B------:R-:W-:Y:S02]  /*0cf0*/  UISETP.LT.AND UP0, UPT, URZ, UR4, UPT ;  /* 0x00000004ff00728c */ /* 0x000fe4000bf01270 */
[----:B------:R-:W-:-:S02]  /*0d00*/  UIADD3.X UR5, UPT, UPT, URZ, UR9, URZ, UP1, !UPT ;  /* 0x00000009ff057290 */ /* 0x000fc40008ffe4ff */
[----:B------:R-:W-:Y:S02]  /*0d10*/  USEL UR16, URZ, UR4, !UP0 ;  /* 0x00000004ff107287 */ /* 0x000fe4000c000000 */
[----:B------:R-:W-:Y:S02]  /*0d20*/  UIADD3 UR32, UPT, UPT, UR33, 0x8400, URZ ;  /* 0x0000840021207890 */ /* 0x000fe4000fffe0ff */
[----:B------:R-:W-:Y:S02]  /*0d30*/  UIADD3 UR8, UPT, UPT, UR33, 0x400, URZ ;  /* 0x0000040021087890 */ /* 0x000fe4000fffe0ff */
[----:B-1----:R-:W-:Y:S01]  /*0d40*/  @P0 MOV R3, 0x8000 ;  /* 0x0000800000030802 */ /* 0x002fe20000000f00 */
[----:B------:R-:W-:Y:S01]  /*0d50*/  USHF.L.U32 UR19, UR16, 0x7, URZ ;  /* 0x0000000710137899 */ /* 0x000fe200080006ff */
[----:B------:R-:W-:Y:S01]  /*0d60*/  UMOV UR36, UR20 ;  /* 0x0000001400247c82 */ /* 0x000fe20008000000 */
[----:B------:R-:W-:Y:S01]  /*0d70*/  UMOV UR37, UR21 ;  /* 0x0000001500257c82 */ /* 0x000fe20008000000 */
[----:B------:R-:W-:Y:S01]  /*0d80*/  UMOV UR4, UR11 ;  /* 0x0000000b00047c82 */ /* 0x000fe20008000000 */
[----:B------:R1:W-:Y:S01]  /*0d90*/  @P0 SYNCS.ARRIVE.TRANS64 RZ, [UR33], R3 ;  /* 0x00000003ffff09a7 */ /* 0x0003e20008000021 */
[----:B------:R-:W-:Y:S01]  /*0da0*/  UMOV UR12, UR20 ;  /* 0x00000014000c7c82 */ /* 0x000fe20008000000 */
[----:B------:R-:W-:Y:S01]  /*0db0*/  UMOV UR13, UR21 ;  /* 0x00000015000d7c82 */ /* 0x000fe20008000000 */
[----:B------:R-:W-:Y:S01]  /*0dc0*/  UMOV UR9, UR33 ;  /* 0x0000002100097c82 */ /* 0x000fe20008000000 */
[----:B------:R-:W-:Y:S01]  /*0dd0*/  UMOV UR11, UR19 ;  /* 0x00000013000b7c82 */ /* 0x000fe20008000000 */
[----:B------:R-:W-:Y:S01]  /*0de0*/  UTMALDG.4D [UR32], [UR4], desc[URZ] ;  /* 0x0000ff20040075b4 */ /* 0x000fe20008019000 */
[----:B------:R2:W-:Y:S01]  /*0df0*/  UTMALDG.4D [UR8], [UR6], desc[URZ] ;  /* 0x0000ff08060075b4 */ /* 0x0005e20008019000 */
[----:B------:R-:W3:Y:S01]  /*0e00*/  SYNCS.PHASECHK.TRANS64.TRYWAIT P0, [UR33+0x40], R4 ;  /* 0x00004004ff0075a7 */ /* 0x000ee20008001121 */
[----:B--2---:R-:W2:Y:S01]  /*0e10*/  LDCU.128 UR8, c[0x0][0x3c0] ;  /* 0x00007800ff0877ac */ /* 0x004ea20008000c00 */
[----:B------:R-:W4:Y:S01]  /*0e20*/  LDCU.64 UR12, c[0x0][0x3a8] ;  /* 0x00007500ff0c77ac */ /* 0x000f220008000a00 */
[----:B--2---:R-:W-:-:S04]  /*0e30*/  UIMAD.WIDE.U32 UR4, UR20, UR8, URZ ;  /* 0x00000008140472a5 */ /* 0x004fc8000f8e00ff */
[----:B------:R-:W-:-:S04]  /*0e40*/  UIMAD UR5, UR20, UR9, UR5 ;  /* 0x00000009140572a4 */ /* 0x000fc8000f8e0205 */
[----:B------:R-:W-:Y:S01]  /*0e50*/  UIMAD.WIDE.U32 UR36, UR21, UR10, UR4 ;  /* 0x0000000a152472a5 */ /* 0x000fe2000f8e0004 */
[----:B-1-34-:R-:W-:Y:S11]  /*0e60*/  @!P0 BRA `(.L_x_15) ;  /* 0x0000007000d88947 */ /* 0x01aff60003800000 */
.L_x_76:
[----:B------:R-:W-:Y:S01]  /*0e70*/  ELECT P0, URZ, PT ;  /* 0x0000000000ff782f */ /* 0x000fe20003800000 */
[----:B------:R-:W-:Y:S02]  /*0e80*/  UIMAD UR32, UR21, UR11, UR37 ;  /* 0x0000000b152072a4 */ /* 0x000fe4000f8e0225 */
[----:B------:R-:W-:Y:S02]  /*0e90*/  UIADD3 UR5, UP0, UPT, UR19, UR36, URZ ;  /* 0x0000002413057290 */ /* 0x000fe4000ff1e0ff */
[----:B------:R-:W-:Y:S02]  /*0ea0*/  UIADD3 UR6, UPT, UPT, UR33, 0x1c400, URZ ;  /* 0x0001c40021067890 */ /* 0x000fe4000fffe0ff */
[----:B------:R-:W-:Y:S02]  /*0eb0*/  UIADD3.X UR8, UPT, UPT, URZ, UR32, URZ, UP0, !UPT ;  /* 0x00000020ff087290 */ /* 0x000fe400087fe4ff */
[----:B------:R-:W-:Y:S02]  /*0ec0*/  ULEA UR4, UP0, UR5, UR12, 0x2 ;  /* 0x0000000c05047291 */ /* 0x000fe4000f8010ff */
[----:B------:R-:W-:-:S02]  /*0ed0*/  UIADD3 UR7, UPT, UPT, UR33, 0x30, URZ ;  /* 0x0000003021077890 */ /* 0x000fc4000fffe0ff */
[----:B-1----:R-:W-:Y:S01]  /*0ee0*/  @P0 MOV R3, 0x200 ;  /* 0x0000020000030802 */ /* 0x002fe20000000f00 */
[----:B------:R-:W-:Y:S02]  /*0ef0*/  UPRMT UR6, UR38, 0x654, UR6 ;  /* 0x0000065426067896 */ /* 0x000fe40008000006 */
[----:B------:R-:W-:Y:S01]  /*0f00*/  ULEA.HI.X UR5, UR5, UR13, UR8, 0x2, UP0 ;  /* 0x0000000d05057291 */ /* 0x000fe200080f1408 */
[----:B------:R1:W-:Y:S02]  /*0f10*/  @P0 SYNCS.ARRIVE.TRANS64 RZ, [UR33+0x30], R3 ;  /* 0x00003003ffff09a7 */ /* 0x0003e40008000021 */
[----:B------:R-:W-:-:S06]  /*0f20*/  UMOV UR8, 0x20 ;  /* 0x0000002000087882 */ /* 0x000fcc0000000000 */
[----:B------:R2:W-:Y:S01]  /*0f30*/  UBLKCP.S.G [UR6], [UR4], UR8 ;  /* 0x00000006040073ba */ /* 0x0005e20008000208 */
[----:B------:R-:W3:Y:S01]  /*0f40*/  SYNCS.PHASECHK.TRANS64.TRYWAIT P0, [UR33+0x28], R4 ;  /* 0x00002804ff0075a7 */ /* 0x000ee20008001121 */
[----:B--2---:R-:W2:Y:S01]  /*0f50*/  LDCU.64 UR4, c[0x0][0x348] ;  /* 0x00006900ff0477ac */ /* 0x004ea20008000a00 */
[----:B------:R-:W4:Y:S02]  /*0f60*/  LDCU.64 UR6, c[0x0][0x348] ;  /* 0x00006900ff0677ac */ /* 0x000f240008000a00 */
[----:B-1234-:R-:W-:Y:S05]  /*0f70*/  @!P0 BRA `(.L_x_16) ;  /* 0x0000007000b48947 */ /* 0x01efea0003800000 */
.L_x_78:
[----:B------:R-:W-:Y:S01]  /*0f80*/  ELECT P0, URZ, PT ;  /* 0x0000000000ff782f */ /* 0x000fe20003800000 */
[----:B------:R-:W-:Y:S02]  /*0f90*/  UIADD3 UR4, UP1, UPT, UR4, 0x240, URZ ;  /* 0x0000024004047890 */ /* 0x000fe4000ff3e0ff */
[----:B------:R-:W-:Y:S02]  /*0fa0*/  UIADD3 UR6, UP0, UPT, UR6, 0x2c0, URZ ;  /* 0x000002c006067890 */ /* 0x000fe4000ff1e0ff */
[----:B------:R-:W-:Y:S02]  /*0fb0*/  UIADD3.X UR5, UPT, UPT, URZ, UR5, URZ, UP1, !UPT ;  /* 0x00000005ff057290 */ /* 0x000fe40008ffe4ff */
[----:B------:R-:W-:Y:S02]  /*0fc0*/  UIADD3 UR24, UPT, UPT, UR33, 0xc400, URZ ;  /* 0x0000c40021187890 */ /* 0x000fe4000fffe0ff */
[----:B------:R-:W-:Y:S02]  /*0fd0*/  UIADD3 UR25, UPT, UPT, UR33, 0x20, URZ ;  /* 0x0000002021197890 */ /* 0x000fe4000fffe0ff */
[----:B------:R-:W-:-:S02]  /*0fe0*/  UIADD3.X UR7, UPT, UPT, URZ, UR7, URZ, UP0, !UPT ;  /* 0x00000007ff077290 */ /* 0x000fc400087fe4ff */
[----:B-1----:R-:W-:Y:S01]  /*0ff0*/  @P0 MOV R3, 0x8000 ;  /* 0x0000800000030802 */ /* 0x002fe20000000f00 */
[----:B------:R-:W-:Y:S02]  /*1000*/  UIADD3 UR8, UPT, UPT, UR33, 0x10400, URZ ;  /* 0x0001040021087890 */ /* 0x000fe4000fffe0ff */
[----:B------:R-:W-:Y:S01]  /*1010*/  UIADD3 UR9, UPT, UPT, UR33, 0x20, URZ ;  /* 0x0000002021097890 */ /* 0x000fe2000fffe0ff */
[----:B------:R1:W-:Y:S01]  /*1020*/  @P0 SYNCS.ARRIVE.TRANS64 RZ, [UR33+0x20], R3 ;  /* 0x00002003ffff09a7 */ /* 0x0003e20008000021 */
[----:B------:R-:W-:Y:S01]  /*1030*/  UMOV UR26, URZ ;  /* 0x000000ff001a7c82 */ /* 0x000fe20008000000 */
[----:B------:R-:W-:Y:S01]  /*1040*/  UMOV UR28, UR20 ;  /* 0x00000014001c7c82 */ /* 0x000fe20008000000 */
[----:B------:R-:W-:Y:S01]  /*1050*/  UMOV UR29, UR21 ;  /* 0x00000015001d7c82 */ /* 0x000fe20008000000 */
[----:B------:R-:W-:Y:S01]  /*1060*/  UMOV UR27, UR35 ;  /* 0x00000023001b7c82 */ /* 0x000fe20008000000 */
[----:B------:R-:W-:Y:S01]  /*1070*/  UMOV UR10, URZ ;  /* 0x000000ff000a7c82 */ /* 0x000fe20008000000 */
[----:B------:R-:W-:Y:S01]  /*1080*/  UMOV UR12, UR20 ;  /* 0x00000014000c7c82 */ /* 0x000fe20008000000 */
[----:B------:R-:W-:Y:S01]  /*1090*/  UMOV UR13, UR21 ;  /* 0x00000015000d7c82 */ /* 0x000fe20008000000 */
[----:B------:R-:W-:Y:S01]  /*10a0*/  UMOV UR11, UR19 ;  /* 0x00000013000b7c82 */ /* 0x000fe20008000000 */
[----:B------:R-:W-:Y:S01]  /*10b0*/  UTMALDG.4D [UR24], [UR4], desc[URZ] ;  /* 0x0000ff18040075b4 */ /* 0x000fe20008019000 */
[----:B------:R-:W2:Y:S01]  /*10c0*/  LDCU.64 UR14, c[0x0][0x3f0] ;  /* 0x00007e00ff0e77ac */ /* 0x000ea20008000a00 */
[----:B------:R3:W-:Y:S01]  /*10d0*/  UTMALDG.4D [UR8], [UR6], desc[URZ] ;  /* 0x0000ff08060075b4 */ /* 0x0007e20008019000 */
[----:B------:R-:W4:Y:S01]  /*10e0*/  SYNCS.PHASECHK.TRANS64.TRYWAIT P0, [UR33+0x58], R4 ;  /* 0x00005804ff0075a7 */ /* 0x000f220008001121 */
[----:B---3--:R-:W3:Y:S01]  /*10f0*/  LDCU.64 UR6, c[0x0][0x3e8] ;  /* 0x00007d00ff0677ac */ /* 0x008ee20008000a00 */
[----:B------:R-:W5:Y:S01]  /*1100*/  LDCU.64 UR8, c[0x0][0x3d0] ;  /* 0x00007a00ff0877ac */ /* 0x000f620008000a00 */
[----:B---3--:R-:W-:-:S04]  /*1110*/  UIMAD.WIDE.U32 UR4, UR20, UR6, URZ ;  /* 0x00000006140472a5 */ /* 0x008fc8000f8e00ff */
[----:B------:R-:W-:-:S04]  /*1120*/  UIMAD UR5, UR20, UR7, UR5 ;  /* 0x00000007140572a4 */ /* 0x000fc8000f8e0205 */
[----:B--2---:R-:W-:-:S04]  /*1130*/  UIMAD.WIDE.U32 UR26, UR21, UR14, UR4 ;  /* 0x0000000e151a72a5 */ /* 0x004fc8000f8e0004 */
[----:B------:R-:W-:Y:S02]  /*1140*/  UIMAD UR15, UR21, UR15, UR27 ;  /* 0x0000000f150f72a4 */ /* 0x000fe4000f8e021b */
[----:B------:R-:W-:-:S04]  /*1150*/  UIADD3 UR4, UP0, UPT, UR19, UR26, URZ ;  /* 0x0000001a13047290 */ /* 0x000fc8000ff1e0ff */
[----:B------:R-:W-:Y:S02]  /*1160*/  UIADD3.X UR5, UPT, UPT, URZ, UR15, URZ, UP0, !UPT ;  /* 0x0000000fff057290 */ /* 0x000fe400087fe4ff */
[----:B-----5:R-:W-:Y:S01]  /*1170*/  ULEA UR7, UP0, UR4, UR8, 0x2 ;  /* 0x0000000804077291 */ /* 0x020fe2000f8010ff */
[----:B-1--4-:R-:W-:Y:S11]  /*1180*/  @!P0 BRA `(.L_x_17) ;  /* 0x0000007000508947 */ /* 0x012ff60003800000 */
.L_x_80:
[----:B------:R-:W-:Y:S01]  /*1190*/  ELECT P0, URZ, PT ;  /* 0x0000000000ff782f */ /* 0x000fe20003800000 */
[----:B------:R-:W-:Y:S01]  /*11a0*/  HFMA2 R6, -RZ, RZ, 0, 5.9604644775390625e-08 ;  /* 0x00000001ff067431 */ /* 0x000fe200000001ff */
[----:B------:R-:W-:Y:S01]  /*11b0*/  ULEA.HI.X UR5, UR4, UR9, UR5, 0x2, UP0 ;  /* 0x0000000904057291 */ /* 0x000fe200080f1405 */
[----:B------:R-:W-:Y:S01]  /*11c0*/  IMAD.MOV.U32 R7, RZ, RZ, RZ ;  /* 0x000000ffff077224 */ /* 0x000fe200078e00ff */
[----:B------:R-:W-:Y:S01]  /*11d0*/  UIADD3 UR4, UPT, UPT, UR33, 0x1c800, URZ ;  /* 0x0001c80021047890 */ /* 0x000fe2000fffe0ff */
[----:B------:R-:W-:Y:S01]  /*11e0*/  MOV R4, 0x2 ;  /* 0x0000000200047802 */ /* 0x000fe20000000f00 */
[----:B------:R-:W-:Y:S02]  /*11f0*/  UIADD3 UR6, UPT, UPT, -UR17, URZ, URZ ;  /* 0x000000ff11067290 */ /* 0x000fe4000fffe1ff */
[----:B------:R-:W-:Y:S02]  /*1200*/  UIADD3 UR9, UPT, UPT, UR33, 0x50, URZ ;  /* 0x0000005021097890 */ /* 0x000fe4000fffe0ff */
[----:B------:R-:W-:-:S02]  /*1210*/  UPRMT UR8, UR38, 0x654, UR4 ;  /* 0x0000065426087896 */ /* 0x000fc40008000004 */
[----:B------:R-:W-:Y:S01]  /*1220*/  UIADD3 UR10, UPT, UPT, UR17, -0x1, URZ ;  /* 0xffffffff110a7890 */ /* 0x000fe2000fffe0ff */
[----:B-1----:R-:W-:Y:S01]  /*1230*/  @P0 IMAD.MOV.U32 R3, RZ, RZ, 0x200 ;  /* 0x00000200ff030424 */ /* 0x002fe200078e00ff */
[----:B------:R-:W-:Y:S02]  /*1240*/  USHF.R.S32.HI UR6, URZ, 0x1f, UR6 ;  /* 0x0000001fff067899 */ /* 0x000fe40008011406 */
[----:B------:R-:W-:Y:S01]  /*1250*/  USHF.R.S32.HI UR14, URZ, 0x1f, UR10 ;  /* 0x0000001fff0e7899 */ /* 0x000fe2000801140a */
[----:B------:R1:W-:Y:S01]  /*1260*/  @P0 SYNCS.ARRIVE.TRANS64 RZ, [UR33+0x50], R3 ;  /* 0x00005003ffff09a7 */ /* 0x0003e20008000021 */
[----:B------:R-:W-:Y:S01]  /*1270*/  ULEA.HI UR6, UR6, -UR17, URZ, 0x7 ;  /* 0x8000001106067291 */ /* 0x000fe2000f8f38ff */
[----:B------:R-:W-:Y:S01]  /*1280*/  UMOV UR11, 0x20 ;  /* 0x00000020000b7882 */ /* 0x000fe20000000000 */
[----:B------:R-:W-:Y:S01]  /*1290*/  UMOV UR4, UR7 ;  /* 0x0000000700047c82 */ /* 0x000fe20008000000 */
[----:B------:R-:W-:Y:S01]  /*12a0*/  UISETP.GT.AND UP0, UPT, UR17, URZ, UPT ;  /* 0x000000ff1100728c */ /* 0x000fe2000bf04270 */
[----:B------:R2:W-:Y:S01]  /*12b0*/  UBLKCP.S.G [UR8], [UR4], UR11 ;  /* 0x00000008040073ba */ /* 0x0005e2000800020b */
[----:B------:R-:W-:-:S04]  /*12c0*/  ULEA.HI UR14, UR14, UR10, URZ, 0x7 ;  /* 0x0000000a0e0e7291 */ /* 0x000fc8000f8f38ff */
[----:B------:R-:W-:Y:S02]  /*12d0*/  ULEA.HI.SX32 UR14, UR14, 0x1, 0x19 ;  /* 0x000000010e0e7891 */ /* 0x000fe4000f8fcaff */
[----:B--2---:R-:W-:Y:S02]  /*12e0*/  USHF.R.S32.HI UR4, URZ, 0x7, UR6 ;  /* 0x00000007ff047899 */ /* 0x004fe40008011406 */
[----:B------:R-:W-:Y:S02]  /*12f0*/  UIADD3 UR5, UPT, UPT, UR16, 0x1, URZ ;  /* 0x0000000110057890 */ /* 0x000fe4000fffe0ff */
[----:B------:R-:W-:-:S07]  /*1300*/  UIADD3 UR4, UPT, UPT, -UR4, URZ, URZ ;  /* 0x000000ff04047290 */ /* 0x000fce000fffe1ff */
[----:B------:R-:W-:Y:S02]  /*1310*/  @!UP0 UMOV UR14, UR4 ;  /* 0x00000004000e8c82 */ /* 0x000fe40008000000 */
[----:B------:R-:W-:-:S09]  /*1320*/  UISETP.GE.AND UP0, UPT, UR5, UR14, UPT ;  /* 0x0000000e0500728c */ /* 0x000fd2000bf06270 */
[----:B-1----:R-:W-:Y:S05]  /*1330*/  BRA.U UP0, `(.L_x_18) ;  /* 0x0000000500307547 */ /* 0x002fea000b800000 */
[----:B------:R-:W1:Y:S01]  /*1340*/  LDCU.64 UR4, c[0x0][0x348] ;  /* 0x00006900ff0477ac */ /* 0x000e620008000a00 */
[----:B------:R-:W-:Y:S02]  /*1350*/  MOV R6, 0x1 ;  /* 0x0000000100067802 */ /* 0x000fe40000000f00 */
[----:B------:R-:W-:Y:S01]  /*1360*/  MOV R7, RZ ;  /* 0x000000ff00077202 */ /* 0x000fe20000000f00 */
[----:B------:R-:W-:Y:S01]  /*1370*/  UIADD3 UR34, UPT, UPT, UR33, 0x1c800, URZ ;  /* 0x0001c80021227890 */ /* 0x000fe2000fffe0ff */
[----:B------:R-:W-:Y:S01]  /*1380*/  MOV R4, 0x200 ;  /* 0x0000020000047802 */ /* 0x000fe20000000f00 */
[----:B------:R-:W-:Y:S01]  /*1390*/  UIADD3 UR14, UPT, UPT, -UR14, UR16, URZ ;  /* 0x000000100e0e7290 */ /* 0x000fe2000fffe1ff */
[----:B------:R-:W2:Y:S01]  /*13a0*/  LDCU.64 UR30, c[0x0][0x3a8] ;  /* 0x00007500ff1e77ac */ /* 0x000ea20008000a00 */
[----:B------:R-:W3:Y:S01]  /*13b0*/  LDCU.64 UR28, c[0x0][0x3d0] ;  /* 0x00007a00ff1c77ac */ /* 0x000ee20008000a00 */
[----:B------:R-:W-:Y:S02]  /*13c0*/  UIADD3 UR35, UPT, UPT, UR33, 0x50, URZ ;  /* 0x0000005021237890 */ /* 0x000fe4000fffe0ff */
[----:B-1----:R-:W-:-:S02]  /*13d0*/  UIADD3 UR24, UP1, UPT, UR4, 0x140, URZ ;  /* 0x0000014004187890 */ /* 0x002fc4000ff3e0ff */
[----:B------:R-:W-:Y:S02]  /*13e0*/  UIADD3 UR22, UP0, UPT, UR4, 0x2c0, URZ ;  /* 0x000002c004167890 */ /* 0x000fe4000ff1e0ff */
[----:B------:R-:W-:Y:S02]  /*13f0*/  UIADD3 UR8, UPT, UPT, UR33, 0x10400, URZ ;  /* 0x0001040021087890 */ /* 0x000fe4000fffe0ff */
[----:B------:R-:W-:Y:S02]  /*1400*/  UIADD3 UR9, UPT, UPT, UR33, 0x20, URZ ;  /* 0x0000002021097890 */ /* 0x000fe4000fffe0ff */
[----:B------:R-:W-:Y:S02]  /*1410*/  UPRMT UR34, UR38, 0x654, UR34 ;  /* 0x0000065426227896 */ /* 0x000fe40008000022 */
[----:B------:R-:W-:Y:S02]  /*1420*/  UIADD3.X UR25, UPT, UPT, URZ, UR5, URZ, UP1, !UPT ;  /* 0x00000005ff197290 */ /* 0x000fe40008ffe4ff */
[----:B------:R-:W-:Y:S01]  /*1430*/  UIADD3.X UR23, UPT, UPT, URZ, UR5, URZ, UP0, !UPT ;  /* 0x00000005ff177290 */ /* 0x000fe200087fe4ff */
[----:B------:R-:W-:Y:S01]  /*1440*/  UMOV UR4, 0x1 ;  /* 0x0000000100047882 */ /* 0x000fe20000000000 */
[----:B------:R-:W-:Y:S01]  /*1450*/  UMOV UR18, URZ ;  /* 0x000000ff00127c82 */ /* 0x000fe20008000000 */
[----:B--23--:R-:W-:-:S09]  /*1460*/  UMOV UR10, URZ ;  /* 0x000000ff000a7c82 */ /* 0x00cfd20008000000 */
.L_x_23:
[----:B------:R-:W-:Y:S01]  /*1470*/  ULEA UR17, UR4, UR33, 0x3 ;  /* 0x0000002104117291 */ /* 0x000fe2000f8e18ff */
[----:B------:R-:W-:-:S08]  /*1480*/  SHF.L.U32 R5, R6, 0x1f, RZ ;  /* 0x0000001f06057819 */ /* 0x000fd000000006ff */
[----:B-1----:R-:W1:Y:S02]  /*1490*/  SYNCS.PHASECHK.TRANS64.TRYWAIT P0, [UR17+0x10], R5 ;  /* 0x00001005ff0075a7 */ /* 0x002e640008001111 */
[----:B-12---:R-:W-:Y:S05]  /*14a0*/  @!P0 BRA `(.L_x_19) ;  /* 0x0000006c00a88947 */ /* 0x006fea0003800000 */
.L_x_82:
[----:B------:R-:W-:Y:S01]  /*14b0*/  ELECT P0, URZ, PT ;  /* 0x0000000000ff782f */ /* 0x000fe20003800000 */
[----:B------:R-:W-:Y:S02]  /*14c0*/  ULEA UR16, UR4, UR33, 0xe ;  /* 0x0000002104107291 */ /* 0x000fe4000f8e70ff */
[----:B------:R-:W-:Y:S02]  /*14d0*/  UIADD3 UR19, UPT, UPT, UR19, 0x80, URZ ;  /* 0x0000008013137890 */ /* 0x000fe4000fffe0ff */
[----:B------:R-:W-:-:S08]  /*14e0*/  UIADD3 UR16, UPT, UPT, UR16, 0x400, URZ ;  /* 0x0000040010107890 */ /* 0x000fd0000fffe0ff */
[----:B-1----:R-:W-:-:S04]  /*14f0*/  @P0 MOV R3, 0x4000 ;  /* 0x0000400000030802 */ /* 0x002fc80000000f00 */
[----:B------:R1:W-:Y:S01]  /*1500*/  @P0 SYNCS.ARRIVE.TRANS64 RZ, [UR17], R3 ;  /* 0x00000003ffff09a7 */ /* 0x0003e20008000011 */
[----:B------:R1:W-:Y:S01]  /*1510*/  UTMALDG.4D [UR16], [UR24], desc[URZ] ;  /* 0x0000ff10180075b4 */ /* 0x0003e20008019000 */
[----:B------:R-:W2:Y:S02]  /*1520*/  SYNCS.PHASECHK.TRANS64.TRYWAIT P0, [UR17+0x40], R5 ;  /* 0x00004005ff0075a7 */ /* 0x000ea40008001111 */
[----:B-12---:R-:W-:Y:S05]  /*1530*/  @!P0 BRA `(.L_x_20) ;  /* 0x0000006c00a48947 */ /* 0x006fea0003800000 */
.L_x_84:
[----:B------:R-:W-:Y:S02]  /*1540*/  ELECT P0, URZ, PT ;  /* 0x0000000000ff782f */ /* 0x000fe40003800000 */
[----:B------:R-:W-:Y:S01]  /*1550*/  SHF.L.U32 R5, R7, 0x1f, RZ ;  /* 0x0000001f07057819 */ /* 0x000fe200000006ff */
[----:B------:R-:W-:Y:S02]  /*1560*/  ULEA UR6, UR4, UR33, 0x9 ;  /* 0x0000002104067291 */ /* 0x000fe4000f8e48ff */
[----:B------:R-:W-:Y:S02]  /*1570*/  UIADD3 UR5, UP0, UPT, UR19, UR36, URZ ;  /* 0x0000002413057290 */ /* 0x000fe4000ff1e0ff */
[----:B------:R-:W-:Y:S02]  /*1580*/  UIADD3 UR7, UPT, UPT, UR6, 0x1c400, URZ ;  /* 0x0001c40006077890 */ /* 0x000fe4000fffe0ff */
[----:B------:R-:W-:Y:S02]  /*1590*/  UIADD3.X UR11, UPT, UPT, URZ, UR32, URZ, UP0, !UPT ;  /* 0x00000020ff0b7290 */ /* 0x000fe400087fe4ff */
[----:B------:R-:W-:-:S02]  /*15a0*/  ULEA UR6, UP0, UR5, UR30, 0x2 ;  /* 0x0000001e05067291 */ /* 0x000fc4000f8010ff */
[----:B------:R-:W-:Y:S01]  /*15b0*/  UPRMT UR12, UR38, 0x654, UR7 ;  /* 0x00000654260c7896 */ /* 0x000fe20008000007 */
[----:B-1----:R-:W-:Y:S01]  /*15c0*/  @P0 IMAD.MOV.U32 R3, RZ, RZ, 0x200 ;  /* 0x00000200ff030424 */ /* 0x002fe200078e00ff */
[----:B------:R-:W-:Y:S02]  /*15d0*/  UIADD3 UR13, UPT, UPT, UR17, 0x30, URZ ;  /* 0x00000030110d7890 */ /* 0x000fe4000fffe0ff */
[----:B------:R-:W-:Y:S01]  /*15e0*/  ULEA.HI.X UR7, UR5, UR31, UR11, 0x2, UP0 ;  /* 0x0000001f05077291 */ /* 0x000fe200080f140b */
[----:B------:R1:W-:Y:S02]  /*15f0*/  @P0 SYNCS.ARRIVE.TRANS64 RZ, [UR17+0x30], R3 ;  /* 0x00003003ffff09a7 */ /* 0x0003e40008000011 */
[----:B------:R-:W-:-:S06]  /*1600*/  UMOV UR5, 0x20 ;  /* 0x0000002000057882 */ /* 0x000fcc0000000000 */
[----:B------:R1:W-:Y:S01]  /*1610*/  UBLKCP.S.G [UR12], [UR6], UR5 ;  /* 0x0000000c060073ba */ /* 0x0003e20008000205 */
[----:B------:R-:W2:Y:S02]  /*1620*/  SYNCS.PHASECHK.TRANS64.TRYWAIT P0, [UR33+0x28], R5 ;  /* 0x00002805ff0075a7 */ /* 0x000ea40008001121 */
[----:B-12---:R-:W-:Y:S05]  /*1630*/  @!P0 BRA `(.L_x_21) ;  /* 0x0000006c00848947 */ /* 0x006fea0003800000 */
.L_x_86:
[----:B------:R-:W-:Y:S01]  /*1640*/  ELECT P0, URZ, PT ;  /* 0x0000000000ff782f */ /* 0x000fe20003800000 */
[----:B------:R-:W-:Y:S01]  /*1650*/  UMOV UR12, UR20 ;  /* 0x00000014000c7c82 */ /* 0x000fe20008000000 */
[----:B------:R-:W-:Y:S01]  /*1660*/  UMOV UR13, UR21 ;  /* 0x00000015000d7c82 */ /* 0x000fe20008000000 */
[----:B------:R-:W-:Y:S01]  /*1670*/  UMOV UR11, UR19 ;  /* 0x00000013000b7c82 */ /* 0x000fe20008000000 */
[----:B------:R-:W-:Y:S02]  /*1680*/  UIADD3 UR4, UPT, UPT, UR4, 0x1, URZ ;  /* 0x0000000104047890 */ /* 0x000fe4000fffe0ff */
[----:B------:R-:W-:Y:S02]  /*1690*/  UIADD3 UR14, UPT, UPT, UR14, 0x1, URZ ;  /* 0x000000010e0e7890 */ /* 0x000fe4000fffe0ff */
[----:B------:R-:W-:Y:S02]  /*16a0*/  UISETP.NE.AND UP0, UPT, UR4, 0x2, UPT ;  /* 0x000000020400788c */ /* 0x000fe4000bf05270 */
[----:B------:R-:W-:-:S03]  /*16b0*/  UISETP.NE.AND UP1, UPT, UR14, -0x1, UPT ;  /* 0xffffffff0e00788c */ /* 0x000fc6000bf25270 */
[----:B-1----:R-:W-:Y:S01]  /*16c0*/  @P0 IMAD.MOV.U32 R3, RZ, RZ, 0x4000 ;  /* 0x00004000ff030424 */ /* 0x002fe200078e00ff */
[----:B------:R-:W-:Y:S02]  /*16d0*/  USEL UR5, URZ, 0x1, UP0 ;  /* 0x00000001ff057887 */ /* 0x000fe40008000000 */
[----:B------:R-:W-:Y:S01]  /*16e0*/  USEL UR4, UR4, URZ, UP0 ;  /* 0x000000ff04047287 */ /* 0x000fe20008000000 */
[----:B------:R1:W-:Y:S01]  /*16f0*/  @P0 SYNCS.ARRIVE.TRANS64 RZ, [UR33+0x20], R3 ;  /* 0x00002003ffff09a7 */ /* 0x0003e20008000021 */
[----:B------:R1:W-:Y:S02]  /*1700*/  UTMALDG.4D [UR8], [UR22], desc[URZ] ;  /* 0x0000ff08160075b4 */ /* 0x0003e40008019000 */
[----:B------:R-:W-:Y:S01]  /*1710*/  LOP3.LUT R6, R6, UR5, RZ, 0x3c, !PT ;  /* 0x0000000506067c12 */ /* 0x000fe2000f8e3cff */
[----:B------:R-:W2:Y:S02]  /*1720*/  SYNCS.PHASECHK.TRANS64.TRYWAIT P0, [UR33+0x58], R5 ;  /* 0x00005805ff0075a7 */ /* 0x000ea40008001121 */
[----:B-12---:R-:W-:Y:S05]  /*1730*/  @!P0 BRA `(.L_x_22) ;  /* 0x0000006c00648947 */ /* 0x006fea0003800000 */
.L_x_88:
[----:B------:R-:W-:Y:S01]  /*1740*/  UIADD3 UR5, UP0, UPT, UR19, UR26, URZ ;  /* 0x0000001a13057290 */ /* 0x000fe2000ff1e0ff */
[----:B------:R-:W-:Y:S02]  /*1750*/  LOP3.LUT R7, R7, 0x1, RZ, 0x3c, !PT ;  /* 0x0000000107077812 */ /* 0x000fe400078e3cff */
[----:B------:R-:W-:Y:S01]  /*1760*/  ELECT P0, URZ, PT ;  /* 0x0000000000ff782f */ /* 0x000fe20003800000 */
[----:B------:R-:W-:Y:S02]  /*1770*/  UIADD3.X UR7, UPT, UPT, URZ, UR15, URZ, UP0, !UPT ;  /* 0x0000000fff077290 */ /* 0x000fe400087fe4ff */
[----:B------:R-:W-:-:S04]  /*1780*/  ULEA UR6, UP0, UR5, UR28, 0x2 ;  /* 0x0000001c05067291 */ /* 0x000fc8000f8010ff */
[----:B------:R-:W-:-:S03]  /*1790*/  ULEA.HI.X UR7, UR5, UR29, UR7, 0x2, UP0 ;  /* 0x0000001d05077291 */ /* 0x000fc600080f1407 */
[----:B------:R-:W-:-:S03]  /*17a0*/  UMOV UR5, 0x20 ;  /* 0x0000002000057882 */ /* 0x000fc60000000000 */
[----:B------:R2:W-:Y:S03]  /*17b0*/  @P0 SYNCS.ARRIVE.TRANS64 RZ, [UR33+0x50], R4 ;  /* 0x00005004ffff09a7 */ /* 0x0005e60008000021 */
[----:B------:R2:W-:Y:S01]  /*17c0*/  UBLKCP.S.G [UR34], [UR6], UR5 ;  /* 0x00000022060073ba */ /* 0x0005e20008000205 */
[----:B------:R-:W-:Y:S05]  /*17d0*/  BRA.U UP1, `(.L_x_23) ;  /* 0xfffffffd01247547 */ /* 0x000fea000b83ffff */
[----:B------:R-:W-:-:S06]  /*17e0*/  UIADD3 UR4, UPT, UPT, UR4, 0x1, URZ ;  /* 0x0000000104047890 */ /* 0x000fcc000fffe0ff */
[----:B--2---:R-:W-:-:S07]  /*17f0*/  MOV R4, UR4 ;  /* 0x0000000400047c02 */ /* 0x004fce0008000f00 */
.L_x_18:
[----:B------:R-:W-:-:S04]  /*1800*/  ISETP.NE.AND P0, PT, R4, 0x2, PT ;  /* 0x000000020400780c */ /* 0x000fc80003f05270 */
[----:B-1----:R-:W-:Y:S02]  /*1810*/  SEL R3, RZ, 0x1, P0 ;  /* 0x00000001ff037807 */ /* 0x002fe40000000000 */
[----:B------:R-:W-:Y:S02]  /*1820*/  SEL R4, R4, RZ, P0 ;  /* 0x000000ff04047207 */ /* 0x000fe40000000000 */
[----:B------:R-:W-:Y:S02]  /*1830*/  LOP3.LUT R6, R6, R3, RZ, 0x3c, !PT ;  /* 0x0000000306067212 */ /* 0x000fe400078e3cff */
[----:B------:R-:W-:-:S03]  /*1840*/  LEA R4, R4, UR33, 0x3 ;  /* 0x0000002104047c11 */ /* 0x000fc6000f8e18ff */
[----:B------:R-:W-:-:S04]  /*1850*/  IMAD.U32 R8, R6, -0x80000000, RZ ;  /* 0x8000000006087824 */ /* 0x000fc800078e00ff */
[----:B------:R-:W1:Y:S02]  /*1860*/  SYNCS.PHASECHK.TRANS64.TRYWAIT P0, [R4+URZ+0x10], R8 ;  /* 0x00001008040075a7 */ /* 0x000e6400080011ff */
[----:B-1----:R-:W-:Y:S05]  /*1870*/  @!P0 BRA `(.L_x_24) ;  /* 0x0000006c00348947 */ /* 0x002fea0003800000 */
.L_x_90:
[----:B------:R-:W-:-:S13]  /*1880*/  ELECT P0, URZ, PT ;  /* 0x0000000000ff782f */ /* 0x000fda0003800000 */
[----:B------:R-:W-:-:S04]  /*1890*/  @P0 MOV R3, 0x4000 ;  /* 0x0000400000030802 */ /* 0x000fc80000000f00 */
[----:B------:R2:W-:Y:S01]  /*18a0*/  @P0 SYNCS.ARRIVE.TRANS64 RZ, [R4+URZ], R3 ;  /* 0x0000000304ff09a7 */ /* 0x0005e200080000ff */
[----:B------:R-:W3:Y:S02]  /*18b0*/  SYNCS.PHASECHK.TRANS64.TRYWAIT P0, [R4+URZ+0x40], R8 ;  /* 0x00004008040075a7 */ /* 0x000ee400080011ff */
[----:B--23--:R-:W-:Y:S05]  /*18c0*/  @!P0 BRA `(.L_x_25) ;  /* 0x0000006c00388947 */ /* 0x00cfea0003800000 */
.L_x_92:
[----:B------:R-:W-:Y:S02]  /*18d0*/  ELECT P0, URZ, PT ;  /* 0x0000000000ff782f */ /* 0x000fe40003800000 */
[----:B------:R-:W-:-:S11]  /*18e0*/  SHF.L.U32 R6, R7, 0x1f, RZ ;  /* 0x0000001f07067819 */ /* 0x000fd600000006ff */
[----:B------:R-:W-:-:S04]  /*18f0*/  @P0 IMAD.MOV.U32 R3, RZ, RZ, 0x200 ;  /* 0x00000200ff030424 */ /* 0x000fc800078e00ff */
[----:B------:R2:W-:Y:S01]  /*1900*/  @P0 SYNCS.ARRIVE.TRANS64 RZ, [R4+URZ+0x30], R3 ;  /* 0x0000300304ff09a7 */ /* 0x0005e200080000ff */
[----:B------:R-:W3:Y:S02]  /*1910*/  SYNCS.PHASECHK.TRANS64.TRYWAIT P0, [UR33+0x28], R6 ;  /* 0x00002806ff0075a7 */ /* 0x000ee40008001121 */
[----:B--23--:R-:W-:Y:S05]  /*1920*/  @!P0 BRA `(.L_x_26) ;  /* 0x0000006c00388947 */ /* 0x00cfea0003800000 */
.L_x_94:
[----:B------:R-:W-:-:S13]  /*1930*/  ELECT P0, URZ, PT ;  /* 0x0000000000ff782f */ /* 0x000fda0003800000 */
[----:B--2---:R-:W-:-:S04]  /*1940*/  @P0 MOV R3, 0x4000 ;  /* 0x0000400000030802 */ /* 0x004fc80000000f00 */
[----:B------:R2:W-:Y:S01]  /*1950*/  @P0 SYNCS.ARRIVE.TRANS64 RZ, [UR33+0x20], R3 ;  /* 0x00002003ffff09a7 */ /* 0x0005e20008000021 */
[----:B------:R-:W3:Y:S02]  /*1960*/  SYNCS.PHASECHK.TRANS64.TRYWAIT P0, [UR33+0x58], R6 ;  /* 0x00005806ff0075a7 */ /* 0x000ee40008001121 */
[----:B--23--:R-:W-:Y:S05]  /*1970*/  @!P0 BRA `(.L_x_27) ;  /* 0x0000006c00408947 */ /* 0x00cfea0003800000 */
.L_x_96:
[----:B------:R-:W-:-:S13]  /*1980*/  ELECT P0, URZ, PT ;  /* 0x0000000000ff782f */ /* 0x000fda0003800000 */
[----:B------:R-:W-:Y:S05]  /*1990*/  @!P0 BRA `(.L_x_13) ;  /* 0x0000000000088947 */ /* 0x000fea0003800000 */
[----:B--2---:R-:W-:-:S04]  /*19a0*/  HFMA2 R3, -RZ, RZ, 0, 3.0517578125e-05 ;  /* 0x00000200ff037431 */ /* 0x004fc800000001ff */
[----:B------:R3:W-:Y:S03]  /*19b0*/  SYNCS.ARRIVE.TRANS64 RZ, [UR33+0x50], R3 ;  /* 0x00005003ffff79a7 */ /* 0x0007e60008000021 */
.L_x_13:
[----:B------:R-:W-:Y:S05]  /*19c0*/  BSYNC.RECONVERGENT B0 ;  /* 0x0000000000007941 */ /* 0x000fea0003800200 */
.L_x_12:
[----:B------:R-:W-:-:S13]  /*19d0*/  R2UR UR4, R2 ;  /* 0x00000000020472ca */ /* 0x000fda00000e0000 */
[----:B------:R-:W-:-:S09]  /*19e0*/  UISETP.NE.AND UP0, UPT, UR4, 0xc, UPT ;  /* 0x0000000c0400788c */ /* 0x000fd2000bf05270 */
[----:B------:R-:W-:Y:S05]  /*19f0*/  BRA.U UP0, `(.L_x_11) ;  /* 0x00000031008c7547 */ /* 0x000fea000b800000 */
[----:B------:R-:W-:-:S08]  /*1a00*/  NOP ;  /* 0x0000000000007918 */ /* 0x000fd00000000000 */
[----:B------:R-:W4:-:S00]  /*1a10*/  USETMAXREG.DEALLOC.CTAPOOL 0x58 ;  /* 0x00000058000079c8 */ /* 0x000f0000080e0500 */
[----:B------:R-:W5:Y:S01]  /*1a20*/  S2UR UR13, SR_CgaCtaId ;  /* 0x00000000000d79c3 */ /* 0x000f620000008800 */
[----:B------:R-:W-:Y:S01]  /*1a30*/  NOP ;  /* 0x0000000000007918 */ /* 0x000fe20000000000 */
[----:B------:R-:W-:Y:S02]  /*1a40*/  UMOV UR4, 0x40 ;  /* 0x0000004000047882 */ /* 0x000fe40000000000 */
[----:B-----5:R-:W-:-:S09]  /*1a50*/  ULEA UR4, UR13, UR4, 0x18 ;  /* 0x000000040d047291 */ /* 0x020fd2000f8ec0ff */
[----:B--234-:R-:W2:Y:S01]  /*1a60*/  LDS.U8 R3, [UR4] ;  /* 0x00000004ff037984 */ /* 0x01cea20008000000 */
[----:B------:R-:W-:Y:S02]  /*1a70*/  UMOV UR4, 0x400 ;  /* 0x0000040000047882 */ /* 0x000fe40000000000 */
[----:B------:R-:W-:Y:S01]  /*1a80*/  ULEA UR10, UR13, UR4, 0x18 ;  /* 0x000000040d0a7291 */ /* 0x000fe2000f8ec0ff */
[----:B--2---:R-:W-:-:S13]  /*1a90*/  ISETP.NE.AND P0, PT, R3, RZ, PT ;  /* 0x000000ff0300720c */ /* 0x004fda0003f05270 */
[----:B------:R-:W-:Y:S05]  /*1aa0*/  @P0 BRA `(.L_x_28) ;  /* 0x00000000007c0947 */ /* 0x000fea0003800000 */
[----:B------:R-:W-:-:S13]  /*1ab0*/  ELECT P0, URZ, PT ;  /* 0x0000000000ff782f */ /* 0x000fda0003800000 */
[----:B------:R-:W-:Y:S05]  /*1ac0*/  @!P0 BRA `(.L_x_29) ;  /* 0x0000000000848947 */ /* 0x000fea0003800000 */
[----:B------:R-:W-:Y:S01]  /*1ad0*/  UMOV UR4, 0x10 ;  /* 0x0000001000047882 */ /* 0x000fe20000000000 */
[----:B-1----:R-:W-:-:S04]  /*1ae0*/  IMAD.MOV.U32 R4, RZ, RZ, 0xffff ;  /* 0x0000ffffff047424 */ /* 0x002fc800078e00ff */
[----:B------:R-:W-:Y:S04]  /*1af0*/  DEPBAR.LE SB1, 0x36 ;  /* 0x00009d800000791a */ /* 0x000fe80000000000 */
[----:B------:R-:W1:Y:S02]  /*1b00*/  UTCATOMSWS.FIND_AND_SET.ALIGN UP0, UR4, UR4 ;  /* 0x00000004000475e3 */ /* 0x000e640008000800 */
[----:B-1----:R-:W-:Y:S01]  /*1b10*/  PLOP3.LUT P0, PT, PT, PT, UP0, 0x80, 0x8 ;  /* 0x000000000008781c */ /* 0x002fe20003f0f008 */
[----:B------:R-:W-:-:S03]  /*1b20*/  IMAD.U32 R5, RZ, RZ, UR4 ;  /* 0x00000004ff057e24 */ /* 0x000fc6000f8e00ff */
[----:B------:R-:W-:-:S04]  /*1b30*/  SEL R3, RZ, 0xffffffff, !P0 ;  /* 0xffffffffff037807 */ /* 0x000fc80004000000 */
[----:B------:R-:W-:Y:S01]  /*1b40*/  ISETP.NE.AND P0, PT, R3, RZ, PT ;  /* 0x000000ff0300720c */ /* 0x000fe20003f05270 */
[----:B------:R-:W-:-:S12]  /*1b50*/  IMAD.MOV.U32 R3, RZ, RZ, 0x1 ;  /* 0x00000001ff037424 */ /* 0x000fd800078e00ff */
[----:B------:R-:W-:Y:S05]  /*1b60*/  @P0 BRA `(.L_x_30) ;  /* 0x0000000000240947 */ /* 0x000fea0003800000 */
.L_x_31:
[----:B------:R-:W-:Y:S05]  /*1b70*/  NANOSLEEP 0x64 ;  /* 0x000000640000795d */ /* 0x000fea0003800000 */
[----:B------:R-:W-:-:S05]  /*1b80*/  UMOV UR4, 0x10 ;  /* 0x0000001000047882 */ /* 0x000fca0000000000 */
[----:B------:R-:W-:Y:S04]  /*1b90*/  DEPBAR.LE SB1, 0x36 ;  /* 0x00009d800000791a */ /* 0x000fe80000000000 */
[----:B------:R-:W1:Y:S02]  /*1ba0*/  UTCATOMSWS.FIND_AND_SET.ALIGN UP0, UR4, UR4 ;  /* 0x00000004000475e3 */ /* 0x000e640008000800 */
[----:B-1----:R-:W-:-:S04]  /*1bb0*/  PLOP3.LUT P0, PT, PT, PT, UP0, 0x80, 0x8 ;  /* 0x000000000008781c */ /* 0x002fc80003f0f008 */
[----:B------:R-:W-:-:S04]  /*1bc0*/  SEL R5, RZ, 0xffffffff, !P0 ;  /* 0xffffffffff057807 */ /* 0x000fc80004000000 */
[----:B------:R-:W-:Y:S01]  /*1bd0*/  ISETP.NE.AND P0, PT, R5, RZ, PT ;  /* 0x000000ff0500720c */ /* 0x000fe20003f05270 */
[----:B------:R-:W-:-:S12]  /*1be0*/  IMAD.U32 R5, RZ, RZ, UR4 ;  /* 0x00000004ff057e24 */ /* 0x000fd8000f8e00ff */
[----:B------:R-:W-:Y:S05]  /*1bf0*/  @!P0 BRA `(.L_x_31) ;  /* 0xfffffffc00dc8947 */ /* 0x000fea000383ffff */
.L_x_30:
[C---:B------:R-:W-:Y:S01]  /*1c00*/  VIADD R6, R5.reuse, 0x10 ;  /* 0x0000001005067836 */ /* 0x040fe20000000000 */
[----:B------:R-:W-:Y:S01]  /*1c10*/  UMOV UR4, 0x50 ;  /* 0x0000005000047882 */ /* 0x000fe20000000000 */
[----:B------:R-:W-:Y:S01]  /*1c20*/  SHF.L.U32 R4, R4, R5, RZ ;  /* 0x0000000504047219 */ /* 0x000fe200000006ff */
[----:B------:R-:W-:Y:S01]  /*1c30*/  ULEA UR4, UR13, UR4, 0x18 ;  /* 0x000000040d047291 */ /* 0x000fe2000f8ec0ff */
[----:B------:R-:W-:Y:S01]  /*1c40*/  IMAD.SHL.U32 R5, R5, 0x20, RZ ;  /* 0x0000002005057824 */ /* 0x000fe200078e00ff */
[----:B------:R-:W-:-:S04]  /*1c50*/  SHF.L.U32 R3, R3, R6, RZ ;  /* 0x0000000603037219 */ /* 0x000fc800000006ff */
[----:B------:R-:W-:-:S05]  /*1c60*/  LOP3.LUT R3, R3, R4, RZ, 0xfc, !PT ;  /* 0x0000000403037212 */ /* 0x000fca00078efcff */
[----:B------:R2:W-:Y:S04]  /*1c70*/  ATOMS.OR RZ, [UR4], R3 ;  /* 0x00000003ffff798c */ /* 0x0005e8000b000004 */
[----:B------:R2:W-:Y:S01]  /*1c80*/  STS [UR10+0xd0], R5 ;  /* 0x0000d005ff007988 */ /* 0x0005e2000800080a */
[----:B------:R-:W-:Y:S05]  /*1c90*/  BRA `(.L_x_29) ;  /* 0x0000000000107947 */ /* 0x000fea0003800000 */
.L_x_28:
[----:B------:R-:W-:Y:S02]  /*1ca0*/  MOV R3, 0xffffffff ;  /* 0xffffffff00037802 */ /* 0x000fe40000000f00 */
[----:B-1----:R-:W-:-:S03]  /*1cb0*/  MOV R4, 0x1ce0 ;  /* 0x00001ce000047802 */ /* 0x002fc60000000f00 */
[----:B------:R1:W-:Y:S04]  /*1cc0*/  STS [UR10+0xd0], R3 ;  /* 0x0000d003ff007988 */ /* 0x0003e8000800080a */
[----:B-1----:R-:W-:Y:S05]  /*1cd0*/  CALL.REL.NOINC `($__internal_1_$__cuda_sm10x_tcgen05_guardrail_trap_phase_invalid_during_alloc) ;  /* 0x0000007400107944 */ /* 0x002fea0003c00000 */
.L_x_29:
[----:B------:R-:W-:Y:S05]  /*1ce0*/  WARPSYNC.ALL ;  /* 0x0000000000007948 */ /* 0x000fea0003800000 */
[----:B------:R-:W-:Y:S01]  /*1cf0*/  NOP ;  /* 0x0000000000007918 */ /* 0x000fe20000000000 */
[----:B------:R-:W3:Y:S08]  /*1d00*/  S2UR UR4, SR_CgaCtaId ;  /* 0x00000000000479c3 */ /* 0x000ef00000008800 */
[----:B------:R-:W-:Y:S06]  /*1d10*/  BAR.SYNC.DEFER_BLOCKING 0x5, 0x1a0 ;  /* 0x0146800000007b1d */ /* 0x000fec0000010000 */
[----:B------:R-:W-:-:S02]  /*1d20*/  UMOV UR16, 0x400 ;  /* 0x0000040000107882 */ /* 0x000fc40000000000 */
[----:B------:R-:W4:Y:S01]  /*1d30*/  S2UR UR14, SR_CTAID.X ;  /* 0x00000000000e79c3 */ /* 0x000f220000002500 */
[----:B------:R-:W5:Y:S01]  /*1d40*/  LDCU UR12, c[0x0][0x380] ;  /* 0x00007000ff0c77ac */ /* 0x000f620008000800 */
[----:B------:R-:W1:Y:S01]  /*1d50*/  LDCU UR9, c[0x0][0x38c] ;  /* 0x00007180ff0977ac */ /* 0x000e620008000800 */
[----:B------:R-:W-:Y:S01]  /*1d60*/  UMOV UR25, 0x40004040 ;  /* 0x4000404000197882 */ /* 0x000fe20000000000 */
[----:B------:R-:W-:Y:S01]  /*1d70*/  UMOV UR23, 0x40004040 ;  /* 0x4000404000177882 */ /* 0x000fe20000000000 */
[----:B---3--:R-:W-:Y:S02]  /*1d80*/  ULEA UR16, UR4, UR16, 0x18 ;  /* 0x0000001004107291 */ /* 0x008fe4000f8ec0ff */
[----:B-----5:R-:W-:Y:S02]  /*1d90*/  UIADD3 UR11, UPT, UPT, UR12, -0x1, URZ ;  /* 0xffffffff0c0b7890 */ /* 0x020fe4000fffe0ff */
[----:B------:R-:W-:Y:S02]  /*1da0*/  UIADD3 UR5, UPT, UPT, UR16, 0x8400, URZ ;  /* 0x0000840010057890 */ /* 0x000fe4000fffe0ff */
[----:B------:R-:W-:-:S03]  /*1db0*/  UIADD3 UR4, UPT, UPT, UR16, 0xc400, URZ ;  /* 0x0000c40010047890 */ /* 0x000fc6000fffe0ff */
[----:B------:R-:W-:Y:S01]  /*1dc0*/  LDS R25, [UR16+0xd0] ;  /* 0x0000d010ff197984 */ /* 0x000fe20008000800 */
[----:B------:R-:W3:Y:S01]  /*1dd0*/  SYNCS.PHASECHK.TRANS64.TRYWAIT P0, [UR16], RZ ;  /* 0x000000ffff0075a7 */ /* 0x000ee20008001110 */
[----:B------:R-:W-:Y:S02]  /*1de0*/  UIADD3 UR6, UPT, UPT, UR16, 0x10400, URZ ;  /* 0x0001040010067890 */ /* 0x000fe4000fffe0ff */
[----:B------:R-:W-:Y:S02]  /*1df0*/  USHF.R.U32.HI UR7, URZ, 0x4, UR5 ;  /* 0x00000004ff077899 */ /* 0x000fe40008011605 */
[----:B------:R-:W-:Y:S02]  /*1e00*/  USHF.R.U32.HI UR5, URZ, 0x4, UR4 ;  /* 0x00000004ff057899 */ /* 0x000fe40008011604 */
[----:B------:R-:W-:Y:S02]  /*1e10*/  USHF.R.U32.HI UR4, URZ, 0x4, UR6 ;  /* 0x00000004ff047899 */ /* 0x000fe40008011606 */
[----:B------:R-:W-:-:S02]  /*1e20*/  ULOP3.LUT UR5, UR5, 0x3fc0, URZ, 0xc0, !UPT ;  /* 0x00003fc005057892 */ /* 0x000fc4000f8ec0ff */
[----:B------:R-:W-:Y:S02]  /*1e30*/  ULOP3.LUT UR24, UR7, 0x3fc0, URZ, 0xc0, !UPT ;  /* 0x00003fc007187892 */ /* 0x000fe4000f8ec0ff */
[----:B------:R-:W-:Y:S02]  /*1e40*/  ULOP3.LUT UR4, UR4, 0x3fc0, URZ, 0xc0, !UPT ;  /* 0x00003fc004047892 */ /* 0x000fe4000f8ec0ff */
[----:B------:R-:W-:Y:S02]  /*1e50*/  ULOP3.LUT UR6, UR5, 0x10000, URZ, 0xfc, !UPT ;  /* 0x0001000005067892 */ /* 0x000fe4000f8efcff */
[----:B------:R-:W-:Y:S02]  /*1e60*/  ULOP3.LUT UR7, UR24, 0x10000, URZ, 0xfc, !UPT ;  /* 0x0001000018077892 */ /* 0x000fe4000f8efcff */
[----:B------:R-:W-:Y:S01]  /*1e70*/  ULOP3.LUT UR5, UR4, 0x10000, URZ, 0xfc, !UPT ;  /* 0x0001000004057892 */ /* 0x000fe2000f8efcff */
[----:B--2---:R-:W-:Y:S01]  /*1e80*/  IMAD.U32 R3, RZ, RZ, UR4 ;  /* 0x00000004ff037e24 */ /* 0x004fe2000f8e00ff */
[----:B------:R-:W-:Y:S01]  /*1e90*/  MOV R5, UR6 ;  /* 0x0000000600057c02 */ /* 0x000fe20008000f00 */
[----:B------:R-:W-:Y:S01]  /*1ea0*/  UIADD3 UR8, UPT, UPT, -UR12, URZ, URZ ;  /* 0x000000ff0c087290 */ /* 0x000fe2000fffe1ff */
[----:B------:R-:W-:Y:S01]  /*1eb0*/  IMAD.U32 R6, RZ, RZ, UR7 ;  /* 0x00000007ff067e24 */ /* 0x000fe2000f8e00ff */
[----:B------:R-:W-:Y:S01]  /*1ec0*/  USHF.R.S32.HI UR4, URZ, 0x1f, UR11 ;  /* 0x0000001fff047899 */ /* 0x000fe2000801140b */
[----:B-1----:R-:W-:Y:S01]  /*1ed0*/  IMAD.U32 R4, RZ, RZ, UR5 ;  /* 0x00000005ff047e24 */ /* 0x002fe2000f8e00ff */
[----:B------:R-:W1:Y:S01]  /*1ee0*/  SHFL.IDX PT, R3, R3, RZ, 0x1f ;  /* 0x00001fff03037589 */ /* 0x000e6200000e0000 */
[----:B----4-:R-:W-:-:S02]  /*1ef0*/  ULEA UR5, UR14, UR12, 0x7 ;  /* 0x0000000c0e057291 */ /* 0x010fc4000f8e38ff */
[----:B------:R-:W-:Y:S01]  /*1f00*/  UIADD3 UR7, UPT, UPT, UR16, 0x14400, URZ ;  /* 0x0001440010077890 */ /* 0x000fe2000fffe0ff */
[----:B------:R-:W2:Y:S01]  /*1f10*/  SHFL.IDX PT, R6, R6, RZ, 0x1f ;  /* 0x00001fff06067589 */ /* 0x000ea200000e0000 */
[----:B------:R-:W-:Y:S02]  /*1f20*/  USHF.R.S32.HI UR8, URZ, 0x1f, UR8 ;  /* 0x0000001fff087899 */ /* 0x000fe40008011408 */
[----:B------:R-:W-:Y:S01]  /*1f30*/  UIADD3 UR6, UPT, UPT, UR5, -UR9, URZ ;  /* 0x8000000905067290 */ /* 0x000fe2000fffe0ff */
[----:B------:R-:W4:Y:S01]  /*1f40*/  SHFL.IDX PT, R5, R5, RZ, 0x1f ;  /* 0x00001fff05057589 */ /* 0x000f2200000e0000 */
[----:B------:R-:W-:Y:S02]  /*1f50*/  ULEA.HI UR5, UR4, UR11, URZ, 0x7 ;  /* 0x0000000b04057291 */ /* 0x000fe4000f8f38ff */
[----:B------:R-:W-:Y:S01]  /*1f60*/  USHF.R.U32.HI UR9, URZ, 0x4, UR7 ;  /* 0x00000004ff097899 */ /* 0x000fe20008011607 */
[----:B------:R-:W5:Y:S01]  /*1f70*/  SHFL.IDX PT, R4, R4, RZ, 0x1f ;  /* 0x00001fff04047589 */ /* 0x000f6200000e0000 */
[----:B------:R-:W-:-:S02]  /*1f80*/  ULEA.HI UR4, UR8, -UR12, URZ, 0x7 ;  /* 0x8000000c08047291 */ /* 0x000fc4000f8f38ff */
[----:B------:R-:W-:Y:S02]  /*1f90*/  USHF.R.S32.HI UR7, URZ, 0x1f, UR6 ;  /* 0x0000001fff077899 */ /* 0x000fe40008011406 */
[----:B------:R-:W-:Y:S02]  /*1fa0*/  USHF.R.S32.HI UR4, URZ, 0x7, UR4 ;  /* 0x00000007ff047899 */ /* 0x000fe40008011404 */
[----:B------:R-:W-:Y:S02]  /*1fb0*/  ULEA.HI UR6, UR7, UR6, URZ, 0x7 ;  /* 0x0000000607067291 */ /* 0x000fe4000f8f38ff */
[----:B------:R-:W-:Y:S02]  /*1fc0*/  UISETP.GT.AND UP1, UPT, UR12, URZ, UPT ;  /* 0x000000ff0c00728c */ /* 0x000fe4000bf24270 */
[----:B------:R-:W-:Y:S01]  /*1fd0*/  ULEA.HI.SX32 UR30, UR5, 0x1, 0x19 ;  /* 0x00000001051e7891 */ /* 0x000fe2000f8fcaff */
[----:B-1----:R-:W-:Y:S01]  /*1fe0*/  R2UR UR29, R3 ;  /* 0x00000000031d72ca */ /* 0x002fe200000e0000 */
[----:B------:R-:W-:-:S02]  /*1ff0*/  UIADD3 UR5, UPT, UPT, -UR4, URZ, URZ ;  /* 0x000000ff04057290 */ /* 0x000fc4000fffe1ff */
[----:B------:R-:W-:Y:S01]  /*2000*/  USHF.R.S32.HI UR4, URZ, 0x7, UR6 ;  /* 0x00000007ff047899 */ /* 0x000fe20008011406 */
[----:B--2---:R-:W-:Y:S01]  /*2010*/  R2UR UR28, R6 ;  /* 0x00000000061c72ca */ /* 0x004fe200000e0000 */
[----:B------:R-:W-:Y:S02]  /*2020*/  ULOP3.LUT UR9, UR9, 0x3fc0, URZ, 0xc0, !UPT ;  /* 0x00003fc009097892 */ /* 0x000fe4000f8ec0ff */
[----:B------:R-:W-:Y:S01]  /*2030*/  UISETP.LT.AND UP0, UPT, URZ, UR4, UPT ;  /* 0x00000004ff00728c */ /* 0x000fe2000bf01270 */
[----:B----4-:R-:W-:Y:S01]  /*2040*/  R2UR UR31, R5 ;  /* 0x00000000051f72ca */ /* 0x010fe200000e0000 */
[----:B------:R-:W-:Y:S01]  /*2050*/  ULOP3.LUT UR22, UR9, 0x4000000, URZ, 0xfc, !UPT ;  /* 0x0400000009167892 */ /* 0x000fe2000f8efcff */
[----:B------:R-:W-:Y:S01]  /*2060*/  HFMA2 R5, -RZ, RZ, -0.0 , 0 ;  /* 0x80000000ff057431 */ /* 0x000fe200000001ff */
[----:B------:R-:W-:Y:S01]  /*2070*/  @!UP1 UMOV UR30, UR5 ;  /* 0x00000005001e9c82 */ /* 0x000fe20008000000 */
[----:B-----5:R-:W-:Y:S01]  /*2080*/  R2UR UR33, R4 ;  /* 0x00000000042172ca */ /* 0x020fe200000e0000 */
[----:B------:R-:W-:Y:S01]  /*2090*/  USEL UR44, URZ, UR4, !UP0 ;  /* 0x00000004ff2c7287 */ /* 0x000fe2000c000000 */
[----:B---3--:R-:W-:-:S13]  /*20a0*/  @!P0 BRA `(.L_x_32) ;  /* 0x0000006400908947 */ /* 0x008fda0003800000 */
.L_x_97:
[----:B------:R-:W2:Y:S02]  /*20b0*/  SYNCS.PHASECHK.TRANS64.TRYWAIT P0, [UR16+0x68], R5 ;  /* 0x00006805ff0075a7 */ /* 0x000ea40008001110 */
[----:B--2---:R-:W-:Y:S05]  /*20c0*/  @!P0 BRA `(.L_x_33) ;  /* 0x0000006400a08947 */ /* 0x004fea0003800000 */
.L_x_99:
[----:B------:R-:W-:Y:S01]  /*20d0*/  UIADD3 UR4, UPT, UPT, UR16, 0x400, URZ ;  /* 0x0000040010047890 */ /* 0x000fe2000fffe0ff */
[----:B------:R-:W-:Y:S01]  /*20e0*/  IMAD.MOV.U32 R4, RZ, RZ, RZ ;  /* 0x000000ffff047224 */ /* 0x000fe200078e00ff */
[----:B------:R-:W-:Y:S01]  /*20f0*/  UIADD3 UR18, UPT, UPT, UR28, 0x2, URZ ;  /* 0x000000021c127890 */ /* 0x000fe2000fffe0ff */
[----:B-1----:R-:W-:Y:S01]  /*2100*/  IMAD.MOV.U32 R3, RZ, RZ, RZ ;  /* 0x000000ffff037224 */ /* 0x002fe200078e00ff */
[----:B------:R-:W-:Y:S02]  /*2110*/  USHF.R.U32.HI UR4, URZ, 0x4, UR4 ;  /* 0x00000004ff047899 */ /* 0x000fe40008011604 */
[C---:B------:R-:W-:Y:S01]  /*2120*/  R2UR UR34, R4.reuse ;  /* 0x00000000042272ca */ /* 0x040fe200000e0000 */
[----:B------:R-:W-:Y:S01]  /*2130*/  UIADD3 UR12, UPT, UPT, UR28, 0x4, URZ ;  /* 0x000000041c0c7890 */ /* 0x000fe2000fffe0ff */
[C---:B------:R-:W-:Y:S01]  /*2140*/  R2UR UR32, R3.reuse ;  /* 0x00000000032072ca */ /* 0x040fe200000e0000 */
[----:B------:R-:W-:Y:S01]  /*2150*/  ULOP3.LUT UR4, UR4, 0x3fc0, URZ, 0xc0, !UPT ;  /* 0x00003fc004047892 */ /* 0x000fe2000f8ec0ff */
[----:B------:R-:W-:Y:S01]  /*2160*/  R2UR UR27, R4 ;  /* 0x00000000041b72ca */ /* 0x000fe200000e0000 */
[----:B------:R-:W-:Y:S01]  /*2170*/  UIADD3 UR8, UPT, UPT, UR28, 0x6, URZ ;  /* 0x000000061c087890 */ /* 0x000fe2000fffe0ff */
[----:B------:R-:W-:Y:S01]  /*2180*/  R2UR UR26, R3 ;  /* 0x00000000031a72ca */ /* 0x000fe200000e0000 */
[----:B------:R-:W-:-:S02]  /*2190*/  ULOP3.LUT UR4, UR4, 0x10000, URZ, 0xfc, !UPT ;  /* 0x0001000004047892 */ /* 0x000fc4000f8efcff */
[----:B------:R-:W-:Y:S02]  /*21a0*/  UIADD3 UR17, UPT, UPT, UR16, 0x60, URZ ;  /* 0x0000006010117890 */ /* 0x000fe4000fffe0ff */
[----:B------:R-:W-:Y:S02]  /*21b0*/  UIADD3 UR14, UPT, UPT, UR4, 0x2, URZ ;  /* 0x00000002040e7890 */ /* 0x000fe4000fffe0ff */
[----:B------:R-:W-:Y:S02]  /*21c0*/  UIADD3 UR10, UPT, UPT, UR4, 0x4, URZ ;  /* 0x00000004040a7890 */ /* 0x000fe4000fffe0ff */
[----:B------:R-:W-:Y:S01]  /*21d0*/  UIADD3 UR6, UPT, UPT, UR4, 0x6, URZ ;  /* 0x0000000604067890 */ /* 0x000fe2000fffe0ff */
[----:B------:R-:W-:Y:S01]  /*21e0*/  UMOV UR42, 0x0 ;  /* 0x00000000002a7882 */ /* 0x000fe20000000000 */
[----:B------:R-:W-:Y:S01]  /*21f0*/  UMOV UR43, 0x8200010 ;  /* 0x08200010002b7882 */ /* 0x000fe20000000000 */
[----:B------:R-:W-:Y:S01]  /*2200*/  UMOV UR20, UR28 ;  /* 0x0000001c00147c82 */ /* 0x000fe20008000000 */
[----:B------:R-:W-:Y:S01]  /*2210*/  UMOV UR21, 0x40004040 ;  /* 0x4000404000157882 */ /* 0x000fe20000000000 */
        /* <DEDUP_REMOVED lines=9> */
[----:B------:R1:W-:Y:S01]  /*22b0*/  UTCHMMA gdesc[UR20], gdesc[UR4], tmem[UR34], tmem[UR42], idesc[UR43], !UPT ;  /* 0x00ff2a04140075ea */ /* 0x0003e2000f800022 */
[----:B------:R-:W-:Y:S01]  /*22c0*/  UMOV UR36, 0x0 ;  /* 0x0000000000247882 */ /* 0x000fe20000000000 */
[----:B------:R-:W-:Y:S01]  /*22d0*/  UMOV UR37, 0x8200010 ;  /* 0x0820001000257882 */ /* 0x000fe20000000000 */
[----:B------:R-:W-:Y:S01]  /*22e0*/  UMOV UR9, 0x40004040 ;  /* 0x4000404000097882 */ /* 0x000fe20000000000 */
[----:B------:R-:W-:Y:S01]  /*22f0*/  UMOV UR7, 0x40004040 ;  /* 0x4000404000077882 */ /* 0x000fe20000000000 */
[----:B------:R1:W-:Y:S01]  /*2300*/  UTCHMMA gdesc[UR18], gdesc[UR14], tmem[UR32], tmem[UR40], idesc[UR41], UPT ;  /* 0x00ff280e120075ea */ /* 0x0003e2000b800020 */
[----:B------:R1:W-:Y:S01]  /*2310*/  UTCHMMA gdesc[UR12], gdesc[UR10], tmem[UR27], tmem[UR38], idesc[UR39], UPT ;  /* 0x00ff260a0c0075ea */ /* 0x0003e2000b80001b */
[----:B------:R1:W-:Y:S01]  /*2320*/  UTCHMMA gdesc[UR8], gdesc[UR6], tmem[UR26], tmem[UR36], idesc[UR37], UPT ;  /* 0x00ff2406080075ea */ /* 0x0003e2000b80001a */
[----:B------:R1:W-:Y:S01]  /*2330*/  UTCBAR [UR17], URZ ;  /* 0x000000ff110073e9 */ /* 0x0003e200080000ff */
[----:B------:R-:W2:Y:S02]  /*2340*/  SYNCS.PHASECHK.TRANS64.TRYWAIT P0, [UR16+0x20], RZ ;  /* 0x000020ffff0075a7 */ /* 0x000ea40008001110 */
[----:B-12---:R-:W-:Y:S05]  /*2350*/  @!P0 BRA `(.L_x_34) ;  /* 0x00000064001c8947 */ /* 0x006fea0003800000 */
.L_x_101:
[----:B------:R-:W2:Y:S02]  /*2360*/  SYNCS.PHASECHK.TRANS64.TRYWAIT P0, [UR16+0x78], R5 ;  /* 0x00007805ff0075a7 */ /* 0x000ea40008001110 */
[----:B--2---:R-:W-:Y:S05]  /*2370*/  @!P0 BRA `(.L_x_35) ;  /* 0x00000064002c8947 */ /* 0x004fea0003800000 */
.L_x_103:
[----:B------:R-:W2:Y:S01]  /*2380*/  SYNCS.PHASECHK.TRANS64.TRYWAIT P0, [UR16+0xb8], R5 ;  /* 0x0000b805ff0075a7 */ /* 0x000ea20008001110 */
[----:B------:R-:W-:Y:S01]  /*2390*/  HFMA2 R4, -RZ, RZ, 0, 1.1444091796875e-05 ;  /* 0x000000c0ff047431 */ /* 0x000fe200000001ff */
[----:B-1----:R-:W-:Y:S01]  /*23a0*/  MOV R3, 0xc0 ;  /* 0x000000c000037802 */ /* 0x002fe20000000f00 */
[----:B--2---:R-:W-:Y:S06]  /*23b0*/  @!P0 BRA `(.L_x_36) ;  /* 0x00000064003c8947 */ /* 0x004fec0003800000 */
.L_x_105:
[----:B------:R-:W-:Y:S01]  /*23c0*/  R2UR UR34, R4 ;  /* 0x00000000042272ca */ /* 0x000fe200000e0000 */
[----:B------:R-:W-:Y:S01]  /*23d0*/  IMAD.MOV.U32 R4, RZ, RZ, 0xc0 ;  /* 0x000000c0ff047424 */ /* 0x000fe200078e00ff */
[----:B------:R-:W-:Y:S01]  /*23e0*/  R2UR UR32, R3 ;  /* 0x00000000032072ca */ /* 0x000fe200000e0000 */
[----:B------:R-:W-:Y:S01]  /*23f0*/  IMAD.MOV.U32 R3, RZ, RZ, 0xc0 ;  /* 0x000000c0ff037424 */ /* 0x000fe200078e00ff */
[----:B------:R-:W-:Y:S01]  /*2400*/  UIADD3 UR14, UPT, UPT, UR31, 0x2, URZ ;  /* 0x000000021f0e7890 */ /* 0x000fe2000fffe0ff */
[----:B------:R-:W-:Y:S01]  /*2410*/  IMAD.MOV.U32 R6, RZ, RZ, RZ ;  /* 0x000000ffff067224 */ /* 0x000fe200078e00ff */
[----:B------:R-:W-:Y:S01]  /*2420*/  R2UR UR27, R4 ;  /* 0x00000000041b72ca */ /* 0x000fe200000e0000 */
[----:B------:R-:W-:Y:S01]  /*2430*/  UIADD3 UR12, UPT, UPT, UR33, 0x2, URZ ;  /* 0x00000002210c7890 */ /* 0x000fe2000fffe0ff */
[----:B------:R-:W-:Y:S01]  /*2440*/  R2UR UR26, R3 ;  /* 0x00000000031a72ca */ /* 0x000fe200000e0000 */
[----:B------:R-:W-:Y:S01]  /*2450*/  UIADD3 UR10, UPT, UPT, UR31, 0x4, URZ ;  /* 0x000000041f0a7890 */ /* 0x000fe2000fffe0ff */
[----:B-1----:R-:W-:Y:S01]  /*2460*/  MOV R5, 0x80 ;  /* 0x0000008000057802 */ /* 0x002fe20000000f00 */
[----:B------:R-:W-:Y:S01]  /*2470*/  UIADD3 UR8, UPT, UPT, UR33, 0x4, URZ ;  /* 0x0000000421087890 */ /* 0x000fe2000fffe0ff */
[----:B------:R-:W-:Y:S01]  /*2480*/  IMAD.MOV.U32 R4, RZ, RZ, 0x8 ;  /* 0x00000008ff047424 */ /* 0x000fe200078e00ff */
[----:B------:R-:W-:Y:S01]  /*2490*/  UIADD3 UR6, UPT, UPT, UR31, 0x6, URZ ;  /* 0x000000061f067890 */ /* 0x000fe2000fffe0ff */
[----:B------:R-:W-:Y:S01]  /*24a0*/  MOV R3, 0x80 ;  /* 0x0000008000037802 */ /* 0x000fe20000000f00 */
[----:B------:R-:W-:-:S02]  /*24b0*/  UIADD3 UR4, UPT, UPT, UR33, 0x6, URZ ;  /* 0x0000000621047890 */ /* 0x000fc4000fffe0ff */
[----:B------:R-:W-:Y:S01]  /*24c0*/  UIADD3 UR17, UPT, UPT, UR16, 0x70, URZ ;  /* 0x0000007010117890 */ /* 0x000fe2000fffe0ff */
[----:B------:R-:W-:Y:S01]  /*24d0*/  UMOV UR42, 0x0 ;  /* 0x00000000002a7882 */ /* 0x000fe20000000000 */
[----:B------:R-:W-:Y:S01]  /*24e0*/  UMOV UR43, 0x8200010 ;  /* 0x08200010002b7882 */ /* 0x000fe20000000000 */
[----:B------:R-:W-:Y:S01]  /*24f0*/  UMOV UR20, UR31 ;  /* 0x0000001f00147c82 */ /* 0x000fe20008000000 */
        /* <DEDUP_REMOVED lines=22> */
.L_x_107:
[----:B------:R-:W-:Y:S01]  /*2660*/  R2UR UR45, R4 ;  /* 0x00000000042d72ca */ /* 0x000fe200000e0000 */
[----:B------:R-:W-:Y:S01]  /*2670*/  IMAD.MOV.U32 R4, RZ, RZ, 0x18 ;  /* 0x00000018ff047424 */ /* 0x000fe200078e00ff */
        /* <DEDUP_REMOVED lines=13> */
[----:B------:R-:W-:Y:S01]  /*2750*/  UIADD3 UR20, UPT, UPT, UR29, 0x80, URZ ;  /* 0x000000801d147890 */ /* 0x000fe2000fffe0ff */
[----:B------:R-:W-:Y:S01]  /*2760*/  R2UR UR41, R3 ;  /* 0x00000000032972ca */ /* 0x000fe200000e0000 */
[----:B------:R-:W-:Y:S01]  /*2770*/  UIADD3 UR14, UPT, UPT, UR29, 0x100, URZ ;  /* 0x000001001d0e7890 */ /* 0x000fe2000fffe0ff */
[----:B------:R-:W-:Y:S01]  /*2780*/  R2UR UR34, R4 ;  /* 0x00000000042272ca */ /* 0x000fe200000e0000 */
[----:B------:R-:W-:Y:S01]  /*2790*/  IMAD.MOV.U32 R4, RZ, RZ, 0x38 ;  /* 0x00000038ff047424 */ /* 0x000fe200078e00ff */
[----:B------:R-:W-:Y:S01]  /*27a0*/  R2UR UR38, R6 ;  /* 0x00000000062672ca */ /* 0x000fe200000e0000 */
[----:B------:R-:W-:Y:S01]  /*27b0*/  UIADD3 UR18, UPT, UPT, UR29, 0x180, URZ ;  /* 0x000001801d127890 */ /* 0x000fe2000fffe0ff */
[----:B------:R-:W-:Y:S01]  /*27c0*/  R2UR UR39, R5 ;  /* 0x00000000052772ca */ /* 0x000fe200000e0000 */
[----:B------:R-:W-:Y:S01]  /*27d0*/  UIADD3 UR12, UPT, UPT, UR29, 0x200, URZ ;  /* 0x000002001d0c7890 */ /* 0x000fe2000fffe0ff */
[C---:B------:R-:W-:Y:S01]  /*27e0*/  R2UR UR37, R3.reuse ;  /* 0x00000000032572ca */ /* 0x040fe200000e0000 */
[----:B------:R-:W-:Y:S01]  /*27f0*/  UIADD3 UR10, UPT, UPT, UR29, 0x280, URZ ;  /* 0x000002801d0a7890 */ /* 0x000fe2000fffe0ff */
[C---:B------:R-:W-:Y:S01]  /*2800*/  R2UR UR35, R3.reuse ;  /* 0x00000000032372ca */ /* 0x040fe200000e0000 */
[----:B------:R-:W-:Y:S01]  /*2810*/  UIADD3 UR8, UPT, UPT, UR29, 0x300, URZ ;  /* 0x000003001d087890 */ /* 0x000fe2000fffe0ff */
[----:B------:R-:W-:Y:S01]  /*2820*/  R2UR UR17, R4 ;  /* 0x00000000041172ca */ /* 0x000fe200000e0000 */
[----:B------:R-:W-:Y:S01]  /*2830*/  UMOV UR64, 0x0 ;  /* 0x0000000000407882 */ /* 0x000fe20000000000 */
[----:B------:R-:W-:Y:S01]  /*2840*/  R2UR UR32, R3 ;  /* 0x00000000032072ca */ /* 0x000fe200000e0000 */
[----:B------:R-:W-:Y:S01]  /*2850*/  UMOV UR65, 0x8110010 ;  /* 0x0811001000417882 */ /* 0x000fe20000000000 */
[----:B------:R-:W-:Y:S01]  /*2860*/  UIADD3 UR6, UPT, UPT, UR29, 0x380, URZ ;  /* 0x000003801d067890 */ /* 0x000fe2000fffe0ff */
[----:B------:R-:W-:Y:S01]  /*2870*/  IMAD.MOV.U32 R24, RZ, RZ, RZ ;  /* 0x000000ffff187224 */ /* 0x000fe200078e00ff */
[----:B------:R-:W-:Y:S01]  /*2880*/  UMOV UR26, UR29 ;  /* 0x0000001d001a7c82 */ /* 0x000fe20008000000 */
[----:B------:R-:W-:Y:S01]  /*2890*/  UMOV UR27, 0x40004040 ;  /* 0x40004040001b7882 */ /* 0x000fe20000000000 */
[----:B------:R-:W-:Y:S01]  /*28a0*/  UMOV UR62, 0x0 ;  /* 0x00000000003e7882 */ /* 0x000fe20000000000 */
[----:B------:R-:W-:Y:S01]  /*28b0*/  UMOV UR63, 0x8110010 ;  /* 0x08110010003f7882 */ /* 0x000fe20000000000 */
[----:B------:R-:W-:Y:S01]  /*28c0*/  UIADD3 UR5, UPT, UPT, UR16, 0x28, URZ ;  /* 0x0000002810057890 */ /* 0x000fe2000fffe0ff */
[----:B------:R-:W-:Y:S01]  /*28d0*/  UTCHMMA tmem[UR47], gdesc[UR26], tmem[UR48], tmem[UR64], idesc[UR65], !UPT ;  /* 0x00ff401a2f0079ea */ /* 0x000fe2000f800030 */
[----:B------:R-:W-:Y:S01]  /*28e0*/  UMOV UR21, 0x40004040 ;  /* 0x4000404000157882 */ /* 0x000fe20000000000 */
[----:B------:R-:W-:Y:S01]  /*28f0*/  UMOV UR60, 0x0 ;  /* 0x00000000003c7882 */ /* 0x000fe20000000000 */
[----:B------:R-:W-:Y:S01]  /*2900*/  UMOV UR61, 0x8110010 ;  /* 0x08110010003d7882 */ /* 0x000fe20000000000 */
[----:B------:R-:W-:Y:S01]  /*2910*/  UMOV UR15, 0x40004040 ;  /* 0x40004040000f7882 */ /* 0x000fe20000000000 */
[----:B------:R-:W-:Y:S01]  /*2920*/  UMOV UR58, 0x0 ;  /* 0x00000000003a7882 */ /* 0x000fe20000000000 */
[----:B------:R-:W-:Y:S01]  /*2930*/  UMOV UR59, 0x8110010 ;  /* 0x08110010003b7882 */ /* 0x000fe20000000000 */
[----:B------:R-:W-:Y:S01]  /*2940*/  UMOV UR19, 0x40004040 ;  /* 0x4000404000137882 */ /* 0x000fe20000000000 */
[----:B------:R-:W-:Y:S01]  /*2950*/  UTCHMMA tmem[UR45], gdesc[UR20], tmem[UR46], tmem[UR62], idesc[UR63], UPT ;  /* 0x00ff3e142d0079ea */ /* 0x000fe2000b80002e */
[----:B------:R-:W-:Y:S01]  /*2960*/  UMOV UR56, 0x0 ;  /* 0x0000000000387882 */ /* 0x000fe20000000000 */
[----:B------:R-:W-:Y:S01]  /*2970*/  UMOV UR57, 0x8110010 ;  /* 0x0811001000397882 */ /* 0x000fe20000000000 */
[----:B------:R-:W-:Y:S01]  /*2980*/  UMOV UR13, 0x40004040 ;  /* 0x40004040000d7882 */ /* 0x000fe20000000000 */
[----:B------:R2:W-:Y:S01]  /*2990*/  UTCHMMA tmem[UR42], gdesc[UR14], tmem[UR43], tmem[UR60], idesc[UR61], UPT ;  /* 0x00ff3c0e2a0079ea */ /* 0x0005e2000b80002b */
        /* <DEDUP_REMOVED lines=12> */
[----:B------:R4:W-:Y:S01]  /*2a60*/  UTCHMMA tmem[UR34], gdesc[UR8], tmem[UR35], tmem[UR52], idesc[UR53], UPT ;  /* 0x00ff3408220079ea */ /* 0x0009e2000b800023 */
[----:B------:R4:W-:Y:S01]  /*2a70*/  UTCHMMA tmem[UR17], gdesc[UR6], tmem[UR32], tmem[UR50], idesc[UR51], UPT ;  /* 0x00ff3206110079ea */ /* 0x0009e2000b800020 */
[----:B------:R4:W-:Y:S01]  /*2a80*/  UTCBAR [UR5], URZ ;  /* 0x000000ff050073e9 */ /* 0x0009e200080000ff */
[----:B------:R-:W-:-:S04]  /*2a90*/  ULOP3.LUT UR4, URZ, UR44, URZ, 0x33, !UPT ;  /* 0x0000002cff047292 */ /* 0x000fc8000f8e33ff */
[----:B------:R-:W-:-:S04]  /*2aa0*/  UIADD3 UR4, UPT, UPT, UR30, UR4, URZ ;  /* 0x000000041e047290 */ /* 0x000fc8000fffe0ff */
[----:B------:R-:W-:Y:S01]  /*2ab0*/  UISETP.GE.AND UP0, UPT, UR4, 0x1, UPT ;  /* 0x000000010400788c */ /* 0x000fe2000bf06270 */
[----:B--2---:R-:W-:Y:S01]  /*2ac0*/  UMOV UR14, URZ ;  /* 0x000000ff000e7c82 */ /* 0x004fe20008000000 */
[----:B---3--:R-:W-:-:S07]  /*2ad0*/  UMOV UR18, URZ ;  /* 0x000000ff00127c82 */ /* 0x008fce0008000000 */
[----:B------:R-:W-:Y:S05]  /*2ae0*/  BRA.U !UP0, `(.L_x_38) ;  /* 0x0000001508387547 */ /* 0x000fea000b800000 */
[----:B----4-:R-:W-:Y:S01]  /*2af0*/  UIADD3 UR13, UPT, UPT, UR16, 0x60, URZ ;  /* 0x00000060100d7890 */ /* 0x010fe2000fffe0ff */
[----:B------:R-:W-:Y:S01]  /*2b00*/  HFMA2 R23, -RZ, RZ, 0, 5.9604644775390625e-08 ;  /* 0x00000001ff177431 */ /* 0x000fe200000001ff */
[----:B------:R-:W-:Y:S01]  /*2b10*/  UIADD3 UR12, UPT, UPT, UR16, 0xb0, URZ ;  /* 0x000000b0100c7890 */ /* 0x000fe2000fffe0ff */
[----:B------:R-:W-:Y:S01]  /*2b20*/  HFMA2 R18, -RZ, RZ, 0, 0 ;  /* 0x00000000ff127431 */ /* 0x000fe200000001ff */
[----:B------:R-:W-:Y:S01]  /*2b30*/  UIADD3 UR9, UPT, UPT, UR16, 0x88, URZ ;  /* 0x0000008810097890 */ /* 0x000fe2000fffe0ff */
[----:B------:R-:W-:Y:S01]  /*2b40*/  HFMA2 R14, -RZ, RZ, 0, 9.5367431640625e-07 ;  /* 0x00000010ff0e7431 */ /* 0x000fe200000001ff */
[----:B------:R-:W-:Y:S01]  /*2b50*/  MOV R3, UR13 ;  /* 0x0000000d00037c02 */ /* 0x000fe20008000f00 */
[----:B------:R-:W-:Y:S01]  /*2b60*/  UIADD3 UR10, UPT, UPT, UR22, 0x80, URZ ;  /* 0x00000080160a7890 */ /* 0x000fe2000fffe0ff */
[----:B------:R-:W-:Y:S01]  /*2b70*/  MOV R3, UR12 ;  /* 0x0000000c00037c02 */ /* 0x000fe20008000f00 */
[----:B------:R-:W-:Y:S01]  /*2b80*/  UMOV UR12, UR28 ;  /* 0x0000001c000c7c82 */ /* 0x000fe20008000000 */
[----:B------:R-:W-:Y:S01]  /*2b90*/  IMAD.U32 R3, RZ, RZ, UR9 ;  /* 0x00000009ff037e24 */ /* 0x000fe2000f8e00ff */
[----:B------:R-:W-:Y:S01]  /*2ba0*/  UIADD3 UR9, UPT, UPT, UR16, 0x70, URZ ;  /* 0x0000007010097890 */ /* 0x000fe2000fffe0ff */
[----:B------:R-:W-:Y:S01]  /*2bb0*/  IMAD.U32 R34, RZ, RZ, UR12 ;  /* 0x0000000cff227e24 */ /* 0x000fe2000f8e00ff */
[----:B------:R-:W-:Y:S01]  /*2bc0*/  UMOV UR12, UR31 ;  /* 0x0000001f000c7c82 */ /* 0x000fe20008000000 */
[----:B------:R-:W-:Y:S01]  /*2bd0*/  UIADD3 UR6, UPT, UPT, UR22, 0x100, URZ ;  /* 0x0000010016067890 */ /* 0x000fe2000fffe0ff */
[----:B------:R-:W-:Y:S01]  /*2be0*/  IMAD.U32 R32, RZ, RZ, UR12 ;  /* 0x0000000cff207e24 */ /* 0x000fe2000f8e00ff */
[----:B------:R-:W-:Y:S01]  /*2bf0*/  UIADD3 UR4, UPT, UPT, UR22, 0x180, URZ ;  /* 0x0000018016047890 */ /* 0x000fe2000fffe0ff */
[----:B------:R-:W-:Y:S01]  /*2c00*/  MOV R3, UR9 ;  /* 0x0000000900037c02 */ /* 0x000fe20008000f00 */
[----:B------:R-:W-:Y:S01]  /*2c10*/  UIADD3 UR9, UPT, UPT, UR16, 0x28, URZ ;  /* 0x0000002810097890 */ /* 0x000fe2000fffe0ff */
[----:B------:R-:W-:Y:S01]  /*2c20*/  HFMA2 R10, -RZ, RZ, 0, 1.9073486328125e-06 ;  /* 0x00000020ff0a7431 */ /* 0x000fe200000001ff */
[----:B------:R-:W-:Y:S01]  /*2c30*/  UMOV UR12, UR33 ;  /* 0x00000021000c7c82 */ /* 0x000fe20008000000 */
[----:B------:R-:W-:Y:S01]  /*2c40*/  UMOV UR13, 0x40004040 ;  /* 0x40004040000d7882 */ /* 0x000fe20000000000 */
[----:B------:R-:W-:Y:S01]  /*2c50*/  IMAD.U32 R30, RZ, RZ, UR12 ;  /* 0x0000000cff1e7e24 */ /* 0x000fe2000f8e00ff */
[----:B------:R-:W-:Y:S01]  /*2c60*/  UMOV UR12, UR29 ;  /* 0x0000001d000c7c82 */ /* 0x000fe20008000000 */
[----:B------:R-:W-:Y:S01]  /*2c70*/  HFMA2 R6, -RZ, RZ, 0, 2.86102294921875e-06 ;  /* 0x00000030ff067431 */ /* 0x000fe200000001ff */
[----:B------:R-:W-:Y:S01]  /*2c80*/  UMOV UR11, 0x40004040 ;  /* 0x40004040000b7882 */ /* 0x000fe20000000000 */
[----:B------:R-:W-:Y:S01]  /*2c90*/  UMOV UR7, 0x40004040 ;  /* 0x4000404000077882 */ /* 0x000fe20000000000 */
[----:B------:R-:W-:Y:S01]  /*2ca0*/  UMOV UR5, 0x40004040 ;  /* 0x4000404000057882 */ /* 0x000fe20000000000 */
[----:B------:R-:W-:Y:S01]  /*2cb0*/  IMAD.U32 R3, RZ, RZ, UR9 ;  /* 0x00000009ff037e24 */ /* 0x000fe2000f8e00ff */
[----:B------:R-:W-:Y:S01]  /*2cc0*/  MOV R35, UR13 ;  /* 0x0000000d00237c02 */ /* 0x000fe20008000f00 */
[----:B------:R-:W-:Y:S01]  /*2cd0*/  IMAD.MOV.U32 R24, RZ, RZ, RZ ;  /* 0x000000ffff187224 */ /* 0x000fe200078e00ff */
[----:B------:R-:W-:Y:S01]  /*2ce0*/  MOV R33, UR13 ;  /* 0x0000000d00217c02 */ /* 0x000fe20008000f00 */
[----:B------:R-:W-:Y:S01]  /*2cf0*/  IMAD.U32 R29, RZ, RZ, UR13 ;  /* 0x0000000dff1d7e24 */ /* 0x000fe2000f8e00ff */
[----:B------:R-:W-:Y:S01]  /*2d00*/  MOV R31, UR13 ;  /* 0x0000000d001f7c02 */ /* 0x000fe20008000f00 */
[----:B------:R-:W-:Y:S01]  /*2d10*/  IMAD.MOV.U32 R21, RZ, RZ, RZ ;  /* 0x000000ffff157224 */ /* 0x000fe200078e00ff */
[----:B------:R-:W-:Y:S01]  /*2d20*/  MOV R28, UR12 ;  /* 0x0000000c001c7c02 */ /* 0x000fe20008000f00 */
[----:B------:R-:W-:Y:S01]  /*2d30*/  IMAD.MOV.U32 R17, RZ, RZ, 0x80 ;  /* 0x00000080ff117424 */ /* 0x000fe200078e00ff */
[----:B------:R-:W-:Y:S01]  /*2d40*/  MOV R22, RZ ;  /* 0x000000ff00167202 */ /* 0x000fe20000000f00 */
[----:B------:R-:W-:Y:S01]  /*2d50*/  IMAD.MOV.U32 R15, RZ, RZ, 0x80 ;  /* 0x00000080ff0f7424 */ /* 0x000fe200078e00ff */
[----:B------:R-:W-:Y:S01]  /*2d60*/  MOV R16, 0x8 ;  /* 0x0000000800107802 */ /* 0x000fe20000000f00 */
[----:B------:R-:W-:Y:S01]  /*2d70*/  IMAD.MOV.U32 R13, RZ, RZ, 0x80 ;  /* 0x00000080ff0d7424 */ /* 0x000fe200078e00ff */
[----:B------:R-:W-:Y:S01]  /*2d80*/  MOV R12, 0x18 ;  /* 0x00000018000c7802 */ /* 0x000fe20000000f00 */
[----:B------:R-:W-:Y:S01]  /*2d90*/  IMAD.MOV.U32 R11, RZ, RZ, 0x80 ;  /* 0x00000080ff0b7424 */ /* 0x000fe200078e00ff */
[----:B------:R-:W-:Y:S01]  /*2da0*/  MOV R8, 0x28 ;  /* 0x0000002800087802 */ /* 0x000fe20000000f00 */
[----:B------:R-:W-:Y:S01]  /*2db0*/  IMAD.MOV.U32 R9, RZ, RZ, 0x80 ;  /* 0x00000080ff097424 */ /* 0x000fe200078e00ff */
[----:B------:R-:W-:Y:S01]  /*2dc0*/  MOV R4, 0x38 ;  /* 0x0000003800047802 */ /* 0x000fe20000000f00 */
[----:B-1----:R-:W-:Y:S01]  /*2dd0*/  IMAD.MOV.U32 R7, RZ, RZ, 0x80 ;  /* 0x00000080ff077424 */ /* 0x002fe200078e00ff */
[----:B------:R-:W-:Y:S01]  /*2de0*/  MOV R40, UR10 ;  /* 0x0000000a00287c02 */ /* 0x000fe20008000f00 */
[----:B------:R-:W-:Y:S01]  /*2df0*/  IMAD.MOV.U32 R5, RZ, RZ, 0x80 ;  /* 0x00000080ff057424 */ /* 0x000fe200078e00ff */
[----:B------:R-:W-:Y:S01]  /*2e00*/  MOV R38, UR6 ;  /* 0x0000000600267c02 */ /* 0x000fe20008000f00 */
[----:B------:R-:W-:Y:S01]  /*2e10*/  IMAD.MOV.U32 R3, RZ, RZ, 0x80 ;  /* 0x00000080ff037424 */ /* 0x000fe200078e00ff */
[----:B------:R-:W-:Y:S01]  /*2e20*/  MOV R36, UR4 ;  /* 0x0000000400247c02 */ /* 0x000fe20008000f00 */
[----:B------:R-:W-:Y:S01]  /*2e30*/  IMAD.U32 R41, RZ, RZ, UR11 ;  /* 0x0000000bff297e24 */ /* 0x000fe2000f8e00ff */
[----:B------:R-:W-:Y:S01]  /*2e40*/  UIADD3 UR19, UPT, UPT, -UR30, UR44, URZ ;  /* 0x0000002c1e137290 */ /* 0x000fe2000fffe1ff */
[----:B------:R-:W-:Y:S01]  /*2e50*/  IMAD.U32 R39, RZ, RZ, UR7 ;  /* 0x00000007ff277e24 */ /* 0x000fe2000f8e00ff */
[----:B------:R-:W-:Y:S01]  /*2e60*/  UIADD3 UR54, UPT, UPT, UR28, 0x2, URZ ;  /* 0x000000021c367890 */ /* 0x000fe2000fffe0ff */
[----:B------:R-:W-:Y:S01]  /*2e70*/  IMAD.U32 R37, RZ, RZ, UR5 ;  /* 0x00000005ff257e24 */ /* 0x000fe2000f8e00ff */
[----:B------:R-:W-:-:S02]  /*2e80*/  UIADD3 UR52, UPT, UPT, UR28, 0x4, URZ ;  /* 0x000000041c347890 */ /* 0x000fc4000fffe0ff */
[----:B------:R-:W-:Y:S02]  /*2e90*/  UIADD3 UR50, UPT, UPT, UR28, 0x6, URZ ;  /* 0x000000061c327890 */ /* 0x000fe4000fffe0ff */
[----:B------:R-:W-:Y:S02]  /*2ea0*/  UIADD3 UR48, UPT, UPT, UR31, 0x2, URZ ;  /* 0x000000021f307890 */ /* 0x000fe4000fffe0ff */
[----:B------:R-:W-:Y:S02]  /*2eb0*/  UIADD3 UR44, UPT, UPT, UR31, 0x4, URZ ;  /* 0x000000041f2c7890 */ /* 0x000fe4000fffe0ff */
[----:B------:R-:W-:Y:S02]  /*2ec0*/  UIADD3 UR40, UPT, UPT, UR31, 0x6, URZ ;  /* 0x000000061f287890 */ /* 0x000fe4000fffe0ff */
[----:B------:R-:W-:Y:S02]  /*2ed0*/  UIADD3 UR46, UPT, UPT, UR33, 0x2, URZ ;  /* 0x00000002212e7890 */ /* 0x000fe4000fffe0ff */
        /* <DEDUP_REMOVED lines=19> */
[----:B------:R-:W-:Y:S01]  /*3010*/  UIADD3 UR56, UPT, UPT, UR24, 0x380, URZ ;  /* 0x0000038018387890 */ /* 0x000fe2000fffe0ff */
[----:B------:R-:W-:Y:S01]  /*3020*/  UMOV UR8, 0x1 ;  /* 0x0000000100087882 */ /* 0x000fe20000000000 */
[----:B------:R-:W-:Y:S01]  /*3030*/  UMOV UR17, URZ ;  /* 0x000000ff00117c82 */ /* 0x000fe20008000000 */
[----:B------:R-:W-:Y:S01]  /*3040*/  UMOV UR14, URZ ;  /* 0x000000ff000e7c82 */ /* 0x000fe20008000000 */
        /* <DEDUP_REMOVED lines=26> */
[----:B------:R-:W-:-:S05]  /*31f0*/  UMOV UR21, 0x40004040 ;  /* 0x4000404000157882 */ /* 0x000fca0000000000 */
.L_x_44:
[----:B------:R-:W-:Y:S01]  /*3200*/  ULEA UR4, UR8, UR16, 0x3 ;  /* 0x0000001008047291 */ /* 0x000fe2000f8e18ff */
[----:B------:R-:W-:Y:S08]  /*3210*/  SHF.L.U32 R20, R22, 0x1f, RZ ;  /* 0x0000001f16147819 */ /* 0x000ff000000006ff */
[----:B-1----:R-:W1:Y:S02]  /*3220*/  SYNCS.PHASECHK.TRANS64.TRYWAIT P0, [UR4], R20 ;  /* 0x00000014ff0075a7 */ /* 0x002e640008001104 */
[----:B-1-3--:R-:W-:Y:S05]  /*3230*/  @!P0 BRA `(.L_x_39) ;  /* 0x0000005400d48947 */ /* 0x00afea0003800000 */
.L_x_109:
[----:B------:R-:W-:Y:S01]  /*3240*/  UIADD3 UR15, UPT, UPT, UR16, 0x60, URZ ;  /* 0x00000060100f7890 */ /* 0x000fe2000fffe0ff */
[----:B-1----:R-:W-:Y:S01]  /*3250*/  IMAD.U32 R27, R24, -0x80000000, RZ ;  /* 0x80000000181b7824 */ /* 0x002fe200078e00ff */
[----:B------:R-:W-:Y:S01]  /*3260*/  UISETP.NE.U32.AND UP0, UPT, UR14, URZ, UPT ;  /* 0x000000ff0e00728c */ /* 0x000fe2000bf05070 */
[----:B------:R-:W-:Y:S01]  /*3270*/  R2UR UR12, R34 ;  /* 0x00000000220c72ca */ /* 0x000fe200000e0000 */
[----:B------:R-:W-:Y:S01]  /*3280*/  UMOV UR11, 0x40004040 ;  /* 0x40004040000b7882 */ /* 0x000fe20000000000 */
[----:B------:R-:W-:Y:S01]  /*3290*/  R2UR UR13, R35 ;  /* 0x00000000230d72ca */ /* 0x000fe200000e0000 */
[----:B------:R-:W-:Y:S01]  /*32a0*/  UMOV UR9, 0x40004040 ;  /* 0x4000404000097882 */ /* 0x000fe20000000000 */
[----:B------:R-:W-:Y:S01]  /*32b0*/  UMOV UR7, 0x40004040 ;  /* 0x4000404000077882 */ /* 0x000fe20000000000 */
[----:B------:R-:W-:Y:S01]  /*32c0*/  UMOV UR18, UR8 ;  /* 0x0000000800127c82 */ /* 0x000fe20008000000 */
[----:B------:R-:W-:Y:S01]  /*32d0*/  IMAD.MOV.U32 R19, RZ, RZ, RZ ;  /* 0x000000ffff137224 */ /* 0x000fe200078e00ff */
[----:B------:R-:W-:Y:S01]  /*32e0*/  ULEA UR4, UR18, UR16, 0xe ;  /* 0x0000001012047291 */ /* 0x000fe2000f8e70ff */
[----:B------:R-:W-:Y:S01]  /*32f0*/  MOV.SPILL R26, UR21 ;  /* 0x00000015001a7c02 */ /* 0x000fe20009000f00 */
[----:B------:R-:W-:Y:S01]  /*3300*/  UMOV UR21, 0x8200010 ;  /* 0x0820001000157882 */ /* 0x000fe20000000000 */
[----:B------:R-:W-:Y:S01]  /*3310*/  MOV.SPILL R20, UR20 ;  /* 0x0000001400147c02 */ /* 0x000fe20009000f00 */
[----:B------:R-:W-:Y:S01]  /*3320*/  UIADD3 UR4, UPT, UPT, UR4, 0x400, URZ ;  /* 0x0000040004047890 */ /* 0x000fe2000fffe0ff */
[C---:B------:R-:W-:Y:S01]  /*3330*/  R2UR UR5, R19.reuse ;  /* 0x00000000130572ca */ /* 0x040fe200000e0000 */
[----:B------:R-:W-:Y:S02]  /*3340*/  UMOV UR20, 0x0 ;  /* 0x0000000000147882 */ /* 0x000fe40000000000 */
[----:B------:R-:W-:Y:S04]  /*3350*/  USHF.R.U32.HI UR4, URZ, 0x4, UR4 ;  /* 0x00000004ff047899 */ /* 0x000fe80008011604 */
[----:B------:R-:W-:Y:S04]  /*3360*/  ULOP3.LUT UR4, UR4, 0x3fc0, URZ, 0xc0, !UPT ;  /* 0x00003fc004047892 */ /* 0x000fe8000f8ec0ff */
[----:B------:R-:W-:Y:S04]  /*3370*/  ULOP3.LUT UR10, UR4, 0x10000, URZ, 0xfc, !UPT ;  /* 0x00010000040a7892 */ /* 0x000fe8000f8efcff */
[----:B------:R-:W-:Y:S02]  /*3380*/  UIADD3 UR8, UPT, UPT, UR10, 0x2, URZ ;  /* 0x000000020a087890 */ /* 0x000fe4000fffe0ff */
[----:B------:R-:W-:Y:S02]  /*3390*/  UIADD3 UR6, UPT, UPT, UR10, 0x4, URZ ;  /* 0x000000040a067890 */ /* 0x000fe4000fffe0ff */
[----:B------:R-:W-:Y:S01]  /*33a0*/  UIADD3 UR4, UPT, UPT, UR10, 0x6, URZ ;  /* 0x000000060a047890 */ /* 0x000fe2000fffe0ff */
[----:B------:R1:W-:Y:S02]  /*33b0*/  UTCHMMA gdesc[UR12], gdesc[UR10], tmem[UR5], tmem[UR20], idesc[UR21], !UPT ;  /* 0x00ff140a0c0075ea */ /* 0x0003e4000f800005 */
[C---:B-1----:R-:W-:Y:S01]  /*33c0*/  R2UR UR13, R19.reuse ;  /* 0x00000000130d72ca */ /* 0x042fe200000e0000 */
[----:B------:R-:W-:Y:S01]  /*33d0*/  UMOV UR5, 0x40004040 ;  /* 0x4000404000057882 */ /* 0x000fe20000000000 */
[C---:B------:R-:W-:Y:S02]  /*33e0*/  R2UR UR12, R19.reuse ;  /* 0x00000000130c72ca */ /* 0x040fe400000e0000 */
[----:B------:R-:W-:Y:S01]  /*33f0*/  R2UR UR10, R19 ;  /* 0x00000000130a72ca */ /* 0x000fe200000e0000 */
[----:B------:R-:W-:Y:S08]  /*3400*/  IMAD.MOV.U32 R19, RZ, RZ, 0x140 ;  /* 0x00000140ff137424 */ /* 0x000ff000078e00ff */
[----:B------:R1:W-:Y:S02]  /*3410*/  UTCHMMA gdesc[UR54], gdesc[UR8], tmem[UR13], tmem[UR20], idesc[UR21], UPT ;  /* 0x00ff1408360075ea */ /* 0x0003e4000b80000d */
[----:B-1----:R-:W-:Y:S01]  /*3420*/  UMOV UR8, 0x0 ;  /* 0x0000000000087882 */ /* 0x002fe20000000000 */
[----:B------:R-:W-:Y:S01]  /*3430*/  UMOV UR9, 0x8200010 ;  /* 0x0820001000097882 */ /* 0x000fe20000000000 */
[----:B------:R-:W-:Y:S01]  /*3440*/  R2UR.FILL UR21, R26 ;  /* 0x000000001a1572ca */ /* 0x000fe200004e0000 */
[----:B------:R-:W-:Y:S01]  /*3450*/  UTCHMMA gdesc[UR52], gdesc[UR6], tmem[UR12], tmem[UR8], idesc[UR9], UPT ;  /* 0x00ff0806340075ea */ /* 0x000fe2000b80000c */
[----:B------:R1:W-:Y:S01]  /*3460*/  UTCHMMA gdesc[UR50], gdesc[UR4], tmem[UR10], tmem[UR8], idesc[UR9], UPT ;  /* 0x00ff0804320075ea */ /* 0x0003e2000b80000a */
[----:B------:R2:W-:Y:S01]  /*3470*/  UTCBAR [UR15], URZ ;  /* 0x000000ff0f0073e9 */ /* 0x0005e200080000ff */
[----:B------:R-:W3:Y:S01]  /*3480*/  SYNCS.PHASECHK.TRANS64.TRYWAIT P0, [UR16+0x80], R27 ;  /* 0x0000801bff0075a7 */ /* 0x000ee20008001110 */
[----:B------:R-:W-:Y:S01]  /*3490*/  R2UR.FILL UR20, R20 ;  /* 0x00000000141472ca */ /* 0x000fe200004e0000 */
[----:B------:R-:W-:Y:S01]  /*34a0*/  IMAD.MOV.U32 R20, RZ, RZ, 0xc0 ;  /* 0x000000c0ff147424 */ /* 0x000fe200078e00ff */
[----:B-1----:R-:W-:Y:S04]  /*34b0*/  ULEA UR8, UR17, UR16, 0xe ;  /* 0x0000001011087291 */ /* 0x002fe8000f8e70ff */
[----:B------:R-:W-:Y:S04]  /*34c0*/  UIADD3 UR6, UPT, UPT, UR8, 0x400, URZ ;  /* 0x0000040008067890 */ /* 0x000fe8000fffe0ff */
[----:B------:R-:W-:Y:S01]  /*34d0*/  USHF.R.U32.HI UR6, URZ, 0x4, UR6 ;  /* 0x00000004ff067899 */ /* 0x000fe20008011606 */
[----:B--23--:R-:W-:Y:S11]  /*34e0*/  @!P0 BRA `(.L_x_40) ;  /* 0x0000005400488947 */ /* 0x00cff60003800000 */
.L_x_111:
[----:B------:R-:W-:Y:S01]  /*34f0*/  R2UR UR4, R20 ;  /* 0x00000000140472ca */ /* 0x000fe200000e0000 */
[----:B------:R-:W-:Y:S01]  /*3500*/  UMOV UR8, 0x0 ;  /* 0x0000000000087882 */ /* 0x000fe20000000000 */
[----:B------:R-:W-:Y:S01]  /*3510*/  R2UR UR5, R19 ;  /* 0x00000000130572ca */ /* 0x000fe200000e0000 */
[----:B------:R-:W-:Y:S01]  /*3520*/  IMAD.MOV.U32 R20, RZ, RZ, 0xc8 ;  /* 0x000000c8ff147424 */ /* 0x000fe200078e00ff */
[----:B------:R-:W-:Y:S01]  /*3530*/  MOV.SPILL R27, UR19 ;  /* 0x00000013001b7c02 */ /* 0x000fe20009000f00 */
[----:B------:R-:W-:Y:S01]  /*3540*/  IMAD.MOV.U32 R19, RZ, RZ, 0x140 ;  /* 0x00000140ff137424 */ /* 0x000fe200078e00ff */
[----:B-1----:R-:W-:Y:S01]  /*3550*/  MOV.SPILL R26, UR18 ;  /* 0x00000012001a7c02 */ /* 0x002fe20009000f00 */
[----:B------:R-:W-:Y:S01]  /*3560*/  UMOV UR9, 0x8110010 ;  /* 0x0811001000097882 */ /* 0x000fe20000000000 */
[----:B------:R-:W-:Y:S01]  /*3570*/  R2UR UR12, R20 ;  /* 0x00000000140c72ca */ /* 0x000fe200000e0000 */
[----:B------:R-:W-:Y:S01]  /*3580*/  UMOV UR11, 0x40004040 ;  /* 0x40004040000b7882 */ /* 0x000fe20000000000 */
[C---:B------:R-:W-:Y:S01]  /*3590*/  R2UR UR13, R19.reuse ;  /* 0x00000000130d72ca */ /* 0x040fe200000e0000 */
[----:B------:R-:W-:Y:S01]  /*35a0*/  ULOP3.LUT UR10, UR6, 0x3fc0, URZ, 0xc0, !UPT ;  /* 0x00003fc0060a7892 */ /* 0x000fe2000f8ec0ff */
[----:B------:R-:W-:Y:S01]  /*35b0*/  IMAD.MOV.U32 R20, RZ, RZ, 0xd0 ;  /* 0x000000d0ff147424 */ /* 0x000fe200078e00ff */
[----:B------:R-:W-:Y:S01]  /*35c0*/  UMOV UR7, 0x40004040 ;  /* 0x4000404000077882 */ /* 0x000fe20000000000 */
[----:B------:R-:W-:Y:S01]  /*35d0*/  UMOV UR14, 0x0 ;  /* 0x00000000000e7882 */ /* 0x000fe20000000000 */
[----:B------:R-:W-:Y:S01]  /*35e0*/  UIADD3 UR6, UPT, UPT, UR10, 0x80, URZ ;  /* 0x000000800a067890 */ /* 0x000fe2000fffe0ff */
[----:B------:R-:W-:Y:S01]  /*35f0*/  UMOV UR15, 0x8110010 ;  /* 0x08110010000f7882 */ /* 0x000fe20000000000 */
[----:B------:R-:W-:Y:S01]  /*3600*/  UMOV UR18, 0x0 ;  /* 0x0000000000127882 */ /* 0x000fe20000000000 */
[----:B------:R-:W-:Y:S02]  /*3610*/  UMOV UR19, 0x8110010 ;  /* 0x0811001000137882 */ /* 0x000fe40000000000 */
[----:B------:R1:W-:Y:S04]  /*3620*/  UTCHMMA tmem[UR4], gdesc[UR10], tmem[UR5], tmem[UR8], idesc[UR9], UP0 ;  /* 0x00ff080a040079ea */ /* 0x0003e80008000005 */
[----:B------:R2:W-:Y:S01]  /*3630*/  UTCHMMA tmem[UR12], gdesc[UR6], tmem[UR13], tmem[UR8], idesc[UR9], UPT ;  /* 0x00ff08060c0079ea */ /* 0x0005e2000b80000d */
[C---:B-1----:R-:W-:Y:S01]  /*3640*/  R2UR UR11, R19.reuse ;  /* 0x00000000130b72ca */ /* 0x042fe200000e0000 */
[----:B------:R-:W-:Y:S01]  /*3650*/  UIADD3 UR4, UPT, UPT, UR10, 0x100, URZ ;  /* 0x000001000a047890 */ /* 0x000fe2000fffe0ff */
[----:B------:R-:W-:Y:S01]  /*3660*/  UMOV UR5, 0x40004040 ;  /* 0x4000404000057882 */ /* 0x000fe20000000000 */
[----:B--2---:R-:W-:Y:S01]  /*3670*/  R2UR UR9, R20 ;  /* 0x00000000140972ca */ /* 0x004fe200000e0000 */
[----:B------:R-:W-:Y:S01]  /*3680*/  IMAD.MOV.U32 R20, RZ, RZ, 0xd8 ;  /* 0x000000d8ff147424 */ /* 0x000fe200078e00ff */
[C---:B------:R-:W-:Y:S01]  /*3690*/  R2UR UR12, R19.reuse ;  /* 0x00000000130c72ca */ /* 0x040fe200000e0000 */
[----:B------:R-:W-:Y:S03]  /*36a0*/  UIADD3 UR6, UPT, UPT, UR10, 0x180, URZ ;  /* 0x000001800a067890 */ /* 0x000fe6000fffe0ff */
[----:B------:R-:W-:Y:S01]  /*36b0*/  R2UR UR8, R20 ;  /* 0x00000000140872ca */ /* 0x000fe200000e0000 */
[----:B------:R-:W-:Y:S05]  /*36c0*/  IMAD.MOV.U32 R20, RZ, RZ, 0xe0 ;  /* 0x000000e0ff147424 */ /* 0x000fea00078e00ff */
[----:B------:R-:W-:Y:S01]  /*36d0*/  R2UR UR13, R20 ;  /* 0x00000000140d72ca */ /* 0x000fe200000e0000 */
[----:B------:R1:W-:Y:S01]  /*36e0*/  UTCHMMA tmem[UR9], gdesc[UR4], tmem[UR11], tmem[UR14], idesc[UR15], UPT ;  /* 0x00ff0e04090079ea */ /* 0x0003e2000b80000b */
[----:B------:R-:W-:Y:S05]  /*36f0*/  IMAD.MOV.U32 R20, RZ, RZ, 0xe8 ;  /* 0x000000e8ff147424 */ /* 0x000fea00078e00ff */
[----:B------:R2:W-:Y:S01]  /*3700*/  UTCHMMA tmem[UR8], gdesc[UR6], tmem[UR12], tmem[UR14], idesc[UR15], UPT ;  /* 0x00ff0e06080079ea */ /* 0x0005e2000b80000c */
[----:B-1----:R-:W-:Y:S01]  /*3710*/  R2UR UR11, R20 ;  /* 0x00000000140b72ca */ /* 0x002fe200000e0000 */
[----:B------:R-:W-:Y:S01]  /*3720*/  UIADD3 UR4, UPT, UPT, UR10, 0x200, URZ ;  /* 0x000002000a047890 */ /* 0x000fe2000fffe0ff */
[----:B------:R-:W-:Y:S01]  /*3730*/  IMAD.MOV.U32 R20, RZ, RZ, 0xf0 ;  /* 0x000000f0ff147424 */ /* 0x000fe200078e00ff */
[----:B------:R-:W-:Y:S01]  /*3740*/  UMOV UR9, 0x40004040 ;  /* 0x4000404000097882 */ /* 0x000fe20000000000 */
[C---:B--2---:R-:W-:Y:S01]  /*3750*/  R2UR UR15, R19.reuse ;  /* 0x00000000130f72ca */ /* 0x044fe200000e0000 */
[----:B------:R-:W-:Y:S01]  /*3760*/  UMOV UR12, 0x0 ;  /* 0x00000000000c7882 */ /* 0x000fe20000000000 */
[----:B------:R-:W-:Y:S01]  /*3770*/  R2UR UR14, R19 ;  /* 0x00000000130e72ca */ /* 0x000fe200000e0000 */
[----:B------:R-:W-:Y:S02]  /*3780*/  UIADD3 UR8, UPT, UPT, UR10, 0x280, URZ ;  /* 0x000002800a087890 */ /* 0x000fe4000fffe0ff */
[----:B------:R-:W-:Y:S08]  /*3790*/  UIADD3 UR6, UPT, UPT, UR10, 0x300, URZ ;  /* 0x000003000a067890 */ /* 0x000ff0000fffe0ff */
[----:B------:R1:W-:Y:S02]  /*37a0*/  UTCHMMA tmem[UR13], gdesc[UR4], tmem[UR15], tmem[UR18], idesc[UR19], UPT ;  /* 0x00ff12040d0079ea */ /* 0x0003e4000b80000f */
[----:B-1----:R-:W-:Y:S01]  /*37b0*/  R2UR.FILL UR18, R26 ;  /* 0x000000001a1272ca */ /* 0x002fe200004e0000 */
[----:B------:R-:W-:Y:S01]  /*37c0*/  UMOV UR13, 0x8110010 ;  /* 0x08110010000d7882 */ /* 0x000fe20000000000 */
[----:B------:R-:W-:Y:S01]  /*37d0*/  R2UR.FILL UR19, R27 ;  /* 0x000000001b1372ca */ /* 0x000fe200004e0000 */
[----:B------:R1:W-:Y:S01]  /*37e0*/  UTCHMMA tmem[UR11], gdesc[UR8], tmem[UR14], tmem[UR12], idesc[UR13], UPT ;  /* 0x00ff0c080b0079ea */ /* 0x0003e2000b80000e */
[----:B------:R-:W-:Y:S01]  /*37f0*/  IMAD.MOV.U32 R26, RZ, RZ, 0xf8 ;  /* 0x000000f8ff1a7424 */ /* 0x000fe200078e00ff */
[----:B------:R-:W-:Y:S01]  /*3800*/  UIADD3 UR4, UPT, UPT, UR10, 0x380, URZ ;  /* 0x000003800a047890 */ /* 0x000fe2000fffe0ff */
[----:B------:R-:W-:Y:S03]  /*3810*/  UMOV UR15, 0x8110010 ;  /* 0x08110010000f7882 */ /* 0x000fe60000000000 */
[----:B------:R-:W-:Y:S01]  /*3820*/  R2UR UR10, R26 ;  /* 0x000000001a0a72ca */ /* 0x000fe200000e0000 */
[----:B------:R-:W-:Y:S01]  /*3830*/  IMAD.U32 R26, R21, -0x80000000, RZ ;  /* 0x80000000151a7824 */ /* 0x000fe200078e00ff */
[----:B-1----:R-:W-:Y:S01]  /*3840*/  R2UR UR12, R20 ;  /* 0x00000000140c72ca */ /* 0x002fe200000e0000 */
[----:B------:R-:W-:Y:S01]  /*3850*/  IMAD.U32 R20, R23, -0x80000000, RZ ;  /* 0x8000000017147824 */ /* 0x000fe200078e00ff */
[C---:B------:R-:W-:Y:S01]  /*3860*/  R2UR UR13, R19.reuse ;  /* 0x00000000130d72ca */ /* 0x040fe200000e0000 */
[----:B------:R-:W-:Y:S01]  /*3870*/  UMOV UR14, 0x0 ;  /* 0x00000000000e7882 */ /* 0x000fe20000000000 */
[----:B------:R-:W-:Y:S01]  /*3880*/  R2UR UR11, R19 ;  /* 0x00000000130b72ca */ /* 0x000fe200000e0000 */
[----:B------:R-:W-:Y:S01]  /*3890*/  UMOV UR8, 0x0 ;  /* 0x0000000000087882 */ /* 0x000fe20000000000 */
[----:B------:R-:W-:Y:S01]  /*38a0*/  UMOV UR9, 0x8110010 ;  /* 0x0811001000097882 */ /* 0x000fe20000000000 */
[----:B------:R-:W-:Y:S08]  /*38b0*/  IMAD.MOV.U32 R19, RZ, RZ, 0xc0 ;  /* 0x000000c0ff137424 */ /* 0x000ff000078e00ff */
[----:B------:R1:W-:Y:S02]  /*38c0*/  UTCHMMA tmem[UR12], gdesc[UR6], tmem[UR13], tmem[UR14], idesc[UR15], UPT ;  /* 0x00ff0e060c0079ea */ /* 0x0003e4000b80000d */
[----:B------:R2:W-:Y:S01]  /*38d0*/  UTCHMMA tmem[UR10], gdesc[UR4], tmem[UR11], tmem[UR8], idesc[UR9], UPT ;  /* 0x00ff08040a0079ea */ /* 0x0005e2000b80000b */
[----:B-1----:R-:W-:Y:S02]  /*38e0*/  R2UR UR7, R19 ;  /* 0x00000000130772ca */ /* 0x002fe400000e0000 */
[----:B--2---:R-:W-:Y:S01]  /*38f0*/  R2UR UR4, R40 ;  /* 0x00000000280472ca */ /* 0x004fe200000e0000 */
[----:B------:R-:W-:Y:S01]  /*3900*/  ULEA UR9, UR17, UR16, 0x3 ;  /* 0x0000001011097291 */ /* 0x000fe2000f8e18ff */
[----:B------:R-:W-:Y:S01]  /*3910*/  R2UR UR5, R41 ;  /* 0x00000000290572ca */ /* 0x000fe200000e0000 */
[----:B------:R-:W-:Y:S01]  /*3920*/  UMOV UR10, 0x0 ;  /* 0x00000000000a7882 */ /* 0x000fe20000000000 */
[----:B------:R-:W-:Y:S01]  /*3930*/  R2UR UR6, R19 ;  /* 0x00000000130672ca */ /* 0x000fe200000e0000 */
[----:B------:R-:W-:Y:S01]  /*3940*/  UIADD3 UR8, UPT, UPT, UR9, 0x10, URZ ;  /* 0x0000001009087890 */ /* 0x000fe2000fffe0ff */
[----:B------:R-:W-:Y:S01]  /*3950*/  R2UR UR12, R38 ;  /* 0x00000000260c72ca */ /* 0x000fe200000e0000 */
[----:B------:R-:W-:Y:S01]  /*3960*/  UMOV UR11, 0x8118010 ;  /* 0x08118010000b7882 */ /* 0x000fe20000000000 */
[----:B------:R-:W-:Y:S01]  /*3970*/  UMOV UR9, 0x8118010 ;  /* 0x0811801000097882 */ /* 0x000fe20000000000 */
[----:B------:R-:W-:Y:S02]  /*3980*/  R2UR UR13, R39 ;  /* 0x00000000270d72ca */ /* 0x000fe400000e0000 */
[----:B------:R-:W-:Y:S02]  /*3990*/  R2UR UR14, R36 ;  /* 0x00000000240e72ca */ /* 0x000fe400000e0000 */
[----:B------:R-:W-:Y:S01]  /*39a0*/  R2UR UR15, R37 ;  /* 0x00000000250f72ca */ /* 0x000fe200000e0000 */
[----:B------:R1:W-:Y:S01]  /*39b0*/  UTCBAR [UR8], URZ ;  /* 0x000000ff080073e9 */ /* 0x0003e200080000ff */
[----:B------:R-:W-:Y:S01]  /*39c0*/  UTCHMMA gdesc[UR22], gdesc[UR24], tmem[UR7], tmem[UR10], idesc[UR11], !UPT ;  /* 0x00ff0a18160075ea */ /* 0x000fe2000f800007 */
[----:B-1----:R-:W-:Y:S02]  /*39d0*/  UMOV UR8, 0x0 ;  /* 0x0000000000087882 */ /* 0x002fe40000000000 */
[----:B------:R1:W-:Y:S02]  /*39e0*/  UTCHMMA gdesc[UR4], gdesc[UR68], tmem[UR6], tmem[UR8], idesc[UR9], UPT ;  /* 0x00ff0844040075ea */ /* 0x0003e4000b800006 */
[C---:B-1----:R-:W-:Y:S02]  /*39f0*/  R2UR UR5, R19.reuse ;  /* 0x00000000130572ca */ /* 0x042fe400000e0000 */
[----:B------:R-:W-:Y:S11]  /*3a00*/  R2UR UR4, R19 ;  /* 0x00000000130472ca */ /* 0x000ff600000e0000 */
[----:B------:R1:W-:Y:S02]  /*3a10*/  UTCHMMA gdesc[UR12], gdesc[UR66], tmem[UR5], tmem[UR10], idesc[UR11], UPT ;  /* 0x00ff0a420c0075ea */ /* 0x0003e4000b800005 */
[----:B------:R-:W-:Y:S01]  /*3a20*/  UTCHMMA gdesc[UR14], gdesc[UR64], tmem[UR4], tmem[UR10], idesc[UR11], UPT ;  /* 0x00ff0a400e0075ea */ /* 0x000fe2000b800004 */
[----:B-1----:R-:W-:Y:S01]  /*3a30*/  UMOV UR12, 0x0 ;  /* 0x00000000000c7882 */ /* 0x002fe20000000000 */
[----:B------:R-:W-:Y:S02]  /*3a40*/  UMOV UR13, 0x8118010 ;  /* 0x08118010000d7882 */ /* 0x000fe40000000000 */
[----:B------:R-:W-:Y:S01]  /*3a50*/  UTCHMMA gdesc[UR76], gdesc[UR62], tmem[UR7], tmem[UR12], idesc[UR13], UPT ;  /* 0x00ff0c3e4c0075ea */ /* 0x000fe2000b800007 */
[----:B------:R-:W-:Y:S01]  /*3a60*/  UTCHMMA gdesc[UR74], gdesc[UR60], tmem[UR6], tmem[UR12], idesc[UR13], UPT ;  /* 0x00ff0c3c4a0075ea */ /* 0x000fe2000b800006 */
[----:B------:R1:W-:Y:S01]  /*3a70*/  UTCHMMA gdesc[UR72], gdesc[UR58], tmem[UR5], tmem[UR8], idesc[UR9], UPT ;  /* 0x00ff083a480075ea */ /* 0x0003e2000b800005 */
[----:B------:R2:W-:Y:S01]  /*3a80*/  UTCHMMA gdesc[UR70], gdesc[UR56], tmem[UR4], tmem[UR10], idesc[UR11], UPT ;  /* 0x00ff0a38460075ea */ /* 0x0005e2000b800004 */
[----:B-1----:R-:W-:Y:S02]  /*3a90*/  UIADD3 UR9, UPT, UPT, UR16, 0xb0, URZ ;  /* 0x000000b010097890 */ /* 0x002fe4000fffe0ff */
[----:B------:R-:W-:Y:S07]  /*3aa0*/  UIADD3 UR8, UPT, UPT, UR16, 0x88, URZ ;  /* 0x0000008810087890 */ /* 0x000fee000fffe0ff */
[----:B------:R2:W-:Y:S02]  /*3ab0*/  UTCBAR [UR9], URZ ;  /* 0x000000ff090073e9 */ /* 0x0005e400080000ff */
[----:B------:R2:W-:Y:S01]  /*3ac0*/  UTCBAR [UR8], URZ ;  /* 0x000000ff080073e9 */ /* 0x0005e200080000ff */
[----:B------:R-:W1:Y:S02]  /*3ad0*/  SYNCS.PHASECHK.TRANS64.TRYWAIT P0, [UR16+0x20], R20 ;  /* 0x00002014ff0075a7 */ /* 0x000e640008001110 */
[----:B-12---:R-:W-:Y:S05]  /*3ae0*/  @!P0 BRA `(.L_x_41) ;  /* 0x0000004c00e88947 */ /* 0x006fea0003800000 */
.L_x_113:
[----:B------:R-:W2:Y:S01]  /*3af0*/  SYNCS.PHASECHK.TRANS64.TRYWAIT P0, [UR16+0xb8], R26 ;  /* 0x0000b81aff0075a7 */ /* 0x000ea20008001110 */
[----:B-1----:R-:W-:Y:S01]  /*3b00*/  HFMA2 R19, -RZ, RZ, 0, 1.1444091796875e-05 ;  /* 0x000000c0ff137431 */ /* 0x002fe200000001ff */
[----:B--2---:R-:W-:Y:S06]  /*3b10*/  @!P0 BRA `(.L_x_42) ;  /* 0x0000004c00fc8947 */ /* 0x004fec0003800000 */
.L_x_115:
[----:B------:R-:W-:Y:S01]  /*3b20*/  LOP3.LUT R21, R21, 0x1, RZ, 0x3c, !PT ;  /* 0x0000000115157812 */ /* 0x000fe200078e3cff */
[----:B------:R-:W-:Y:S01]  /*3b30*/  UMOV UR10, 0x0 ;  /* 0x00000000000a7882 */ /* 0x000fe20000000000 */
[----:B------:R-:W-:Y:S01]  /*3b40*/  R2UR UR8, R30 ;  /* 0x000000001e0872ca */ /* 0x000fe200000e0000 */
[----:B------:R-:W-:Y:S01]  /*3b50*/  UMOV UR11, 0x8200010 ;  /* 0x08200010000b7882 */ /* 0x000fe20000000000 */
[----:B------:R-:W-:Y:S01]  /*3b60*/  R2UR UR9, R31 ;  /* 0x000000001f0972ca */ /* 0x000fe200000e0000 */
[----:B-1----:R-:W-:Y:S01]  /*3b70*/  IMAD.U32 R20, R21, -0x80000000, RZ ;  /* 0x8000000015147824 */ /* 0x002fe200078e00ff */
[----:B------:R-:W-:Y:S02]  /*3b80*/  R2UR UR4, R32 ;  /* 0x00000000200472ca */ /* 0x000fe400000e0000 */
[----:B------:R-:W-:Y:S02]  /*3b90*/  R2UR UR5, R33 ;  /* 0x00000000210572ca */ /* 0x000fe400000e0000 */
[----:B------:R-:W-:Y:S01]  /*3ba0*/  R2UR UR7, R19 ;  /* 0x00000000130772ca */ /* 0x000fe200000e0000 */
[----:B------:R-:W-:Y:S01]  /*3bb0*/  IMAD.MOV.U32 R19, RZ, RZ, 0xc0 ;  /* 0x000000c0ff137424 */ /* 0x000fe200078e00ff */
[----:B------:R-:W-:Y:S04]  /*3bc0*/  LOP3.LUT R24, R24, 0x1, RZ, 0x3c, !PT ;  /* 0x0000000118187812 */ /* 0x000fe800078e3cff */
[C---:B------:R-:W-:Y:S07]  /*3bd0*/  R2UR UR6, R19.reuse ;  /* 0x00000000130672ca */ /* 0x040fee00000e0000 */
[----:B------:R1:W-:Y:S02]  /*3be0*/  UTCHMMA gdesc[UR4], gdesc[UR8], tmem[UR7], tmem[UR10], idesc[UR11], !UPT ;  /* 0x00ff0a08040075ea */ /* 0x0003e4000f800007 */
[----:B-1----:R-:W-:Y:S01]  /*3bf0*/  UMOV UR4, 0x0 ;  /* 0x0000000000047882 */ /* 0x002fe20000000000 */
[----:B------:R-:W-:Y:S01]  /*3c00*/  UMOV UR5, 0x8200010 ;  /* 0x0820001000057882 */ /* 0x000fe20000000000 */
[----:B------:R-:W-:Y:S02]  /*3c10*/  UMOV UR8, 0x0 ;  /* 0x0000000000087882 */ /* 0x000fe40000000000 */
[----:B------:R1:W-:Y:S01]  /*3c20*/  UTCHMMA gdesc[UR48], gdesc[UR46], tmem[UR6], tmem[UR4], idesc[UR5], UPT ;  /* 0x00ff042e300075ea */ /* 0x0003e2000b800006 */
[----:B------:R-:W-:Y:S01]  /*3c30*/  UMOV UR9, 0x8200010 ;  /* 0x0820001000097882 */ /* 0x000fe20000000000 */
[C---:B-1----:R-:W-:Y:S02]  /*3c40*/  R2UR UR5, R19.reuse ;  /* 0x00000000130572ca */ /* 0x042fe400000e0000 */
[----:B------:R-:W-:Y:S11]  /*3c50*/  R2UR UR4, R19 ;  /* 0x00000000130472ca */ /* 0x000ff600000e0000 */
[----:B------:R1:W-:Y:S02]  /*3c60*/  UTCHMMA gdesc[UR44], gdesc[UR42], tmem[UR5], tmem[UR8], idesc[UR9], UPT ;  /* 0x00ff082a2c0075ea */ /* 0x0003e4000b800005 */
[----:B------:R2:W-:Y:S01]  /*3c70*/  UTCHMMA gdesc[UR40], gdesc[UR38], tmem[UR4], tmem[UR10], idesc[UR11], UPT ;  /* 0x00ff0a26280075ea */ /* 0x0005e2000b800004 */
[----:B-1----:R-:W-:Y:S09]  /*3c80*/  UIADD3 UR8, UPT, UPT, UR16, 0x70, URZ ;  /* 0x0000007010087890 */ /* 0x002ff2000fffe0ff */
[----:B------:R2:W-:Y:S01]  /*3c90*/  UTCBAR [UR8], URZ ;  /* 0x000000ff080073e9 */ /* 0x0005e200080000ff */
[----:B------:R-:W1:Y:S02]  /*3ca0*/  SYNCS.PHASECHK.TRANS64.TRYWAIT P0, [UR16+0x68], R20 ;  /* 0x00006814ff0075a7 */ /* 0x000e640008001110 */
[----:B-12---:R-:W-:Y:S05]  /*3cb0*/  @!P0 BRA `(.L_x_43) ;  /* 0x0000004c00b08947 */ /* 0x006fea0003800000 */
.L_x_117:
[----:B------:R-:W-:Y:S01]  /*3cc0*/  R2UR UR8, R28 ;  /* 0x000000001c0872ca */ /* 0x000fe200000e0000 */
[----:B------:R-:W-:Y:S01]  /*3cd0*/  UMOV UR12, 0x0 ;  /* 0x00000000000c7882 */ /* 0x000fe20000000000 */
        /* <DEDUP_REMOVED lines=10> */
[----:B------:R-:W-:Y:S01]  /*3d80*/  LOP3.LUT R23, R23, 0x1, RZ, 0x3c, !PT ;  /* 0x0000000117177812 */ /* 0x000fe200078e3cff */
[----:B------:R-:W-:Y:S01]  /*3d90*/  UIADD3 UR19, UPT, UPT, UR19, 0x1, URZ ;  /* 0x0000000113137890 */ /* 0x000fe2000fffe0ff */
[----:B------:R-:W-:Y:S05]  /*3da0*/  UMOV UR17, UR18 ;  /* 0x0000001200117c82 */ /* 0x000fea0008000000 */
[----:B------:R2:W-:Y:S04]  /*3db0*/  UTCHMMA tmem[UR7], gdesc[UR8], tmem[UR11], tmem[UR12], idesc[UR13], UPT ;  /* 0x00ff0c08070079ea */ /* 0x0005e8000b80000b */
[----:B------:R3:W-:Y:S01]  /*3dc0*/  UTCHMMA tmem[UR6], gdesc[UR36], tmem[UR10], tmem[UR4], idesc[UR5], UPT ;  /* 0x00ff0424060079ea */ /* 0x0007e2000b80000a */
[----:B--2---:R-:W-:Y:S01]  /*3dd0*/  R2UR UR9, R13 ;  /* 0x000000000d0972ca */ /* 0x004fe200000e0000 */
[----:B------:R-:W-:Y:S01]  /*3de0*/  UMOV UR11, 0x8110010 ;  /* 0x08110010000b7882 */ /* 0x000fe20000000000 */
[----:B------:R-:W-:Y:S02]  /*3df0*/  R2UR UR8, R11 ;  /* 0x000000000b0872ca */ /* 0x000fe400000e0000 */
[----:B---3--:R-:W-:Y:S01]  /*3e00*/  R2UR UR5, R14 ;  /* 0x000000000e0572ca */ /* 0x008fe200000e0000 */
[----:B------:R-:W-:Y:S01]  /*3e10*/  UMOV UR10, 0x0 ;  /* 0x00000000000a7882 */ /* 0x000fe20000000000 */
[----:B------:R-:W-:Y:S02]  /*3e20*/  R2UR UR4, R12 ;  /* 0x000000000c0472ca */ /* 0x000fe400000e0000 */
[----:B------:R-:W-:Y:S02]  /*3e30*/  R2UR UR7, R10 ;  /* 0x000000000a0772ca */ /* 0x000fe400000e0000 */
[----:B------:R-:W-:Y:S07]  /*3e40*/  R2UR UR6, R8 ;  /* 0x00000000080672ca */ /* 0x000fee00000e0000 */
[----:B------:R2:W-:Y:S02]  /*3e50*/  UTCHMMA tmem[UR5], gdesc[UR34], tmem[UR9], tmem[UR14], idesc[UR15], UPT ;  /* 0x00ff0e22050079ea */ /* 0x0005e4000b800009 */
[----:B------:R3:W-:Y:S01]  /*3e60*/  UTCHMMA tmem[UR4], gdesc[UR32], tmem[UR8], tmem[UR12], idesc[UR13], UPT ;  /* 0x00ff0c20040079ea */ /* 0x0007e2000b800008 */
[----:B--2---:R-:W-:Y:S01]  /*3e70*/  R2UR UR5, R6 ;  /* 0x00000000060572ca */ /* 0x004fe200000e0000 */
[----:B------:R-:W-:Y:S01]  /*3e80*/  UMOV UR9, 0x8110010 ;  /* 0x0811001000097882 */ /* 0x000fe20000000000 */
[----:B---3--:R-:W-:Y:S01]  /*3e90*/  UIADD3 UR13, UPT, UPT, UR16, 0x28, URZ ;  /* 0x00000028100d7890 */ /* 0x008fe2000fffe0ff */
[----:B------:R-:W-:Y:S01]  /*3ea0*/  R2UR UR12, R9 ;  /* 0x00000000090c72ca */ /* 0x000fe200000e0000 */
[----:B------:R-:W-:Y:S01]  /*3eb0*/  UMOV UR8, 0x0 ;  /* 0x0000000000087882 */ /* 0x000fe20000000000 */
[----:B------:R-:W-:Y:S11]  /*3ec0*/  R2UR UR4, R4 ;  /* 0x00000000040472ca */ /* 0x000ff600000e0000 */
[----:B------:R2:W-:Y:S02]  /*3ed0*/  UTCHMMA tmem[UR7], gdesc[UR30], tmem[UR12], tmem[UR10], idesc[UR11], UPT ;  /* 0x00ff0a1e070079ea */ /* 0x0005e4000b80000c */
[----:B--2---:R-:W-:Y:S02]  /*3ee0*/  R2UR UR11, R7 ;  /* 0x00000000070b72ca */ /* 0x004fe400000e0000 */
[----:B------:R-:W-:Y:S11]  /*3ef0*/  R2UR UR10, R5 ;  /* 0x00000000050a72ca */ /* 0x000ff600000e0000 */
[----:B------:R-:W-:Y:S02]  /*3f00*/  UTCHMMA tmem[UR6], gdesc[UR28], tmem[UR11], tmem[UR14], idesc[UR15], UPT ;  /* 0x00ff0e1c060079ea */ /* 0x000fe4000b80000b */
[----:B------:R2:W-:Y:S02]  /*3f10*/  UTCHMMA tmem[UR5], gdesc[UR26], tmem[UR10], tmem[UR8], idesc[UR9], UPT ;  /* 0x00ff081a050079ea */ /* 0x0005e4000b80000a */
[----:B--2---:R-:W-:Y:S01]  /*3f20*/  UIADD3 UR8, UPT, UPT, UR18, 0x1, URZ ;  /* 0x0000000112087890 */ /* 0x004fe2000fffe0ff */
[----:B------:R-:W-:Y:S03]  /*3f30*/  R2UR UR9, R3 ;  /* 0x00000000030972ca */ /* 0x000fe600000e0000 */
[----:B------:R-:W-:Y:S04]  /*3f40*/  UISETP.NE.AND UP0, UPT, UR8, 0x2, UPT ;  /* 0x000000020800788c */ /* 0x000fe8000bf05270 */
[----:B------:R-:W-:Y:S02]  /*3f50*/  USEL UR7, URZ, 0x1, UP0 ;  /* 0x00000001ff077887 */ /* 0x000fe40008000000 */
[----:B------:R-:W-:Y:S02]  /*3f60*/  USEL UR8, UR8, URZ, UP0 ;  /* 0x000000ff08087287 */ /* 0x000fe40008000000 */
[----:B------:R-:W-:Y:S02]  /*3f70*/  UISETP.NE.AND UP0, UPT, UR19, -0x1, UPT ;  /* 0xffffffff1300788c */ /* 0x000fe4000bf05270 */
[----:B------:R2:W-:Y:S01]  /*3f80*/  UTCHMMA tmem[UR4], gdesc[UR20], tmem[UR9], tmem[UR14], idesc[UR15], UPT ;  /* 0x00ff0e14040079ea */ /* 0x0005e2000b800009 */
[----:B------:R-:W-:Y:S01]  /*3f90*/  LOP3.LUT R22, R22, UR7, RZ, 0x3c, !PT ;  /* 0x0000000716167c12 */ /* 0x000fe2000f8e3cff */
[----:B------:R3:W-:Y:S01]  /*3fa0*/  UTCBAR [UR13], URZ ;  /* 0x000000ff0d0073e9 */ /* 0x0007e200080000ff */
[----:B--2---:R-:W-:Y:S04]  /*3fb0*/  UMOV UR14, 0x1 ;  /* 0x00000001000e7882 */ /* 0x004fe80000000000 */
[----:B------:R-:W-:Y:S05]  /*3fc0*/  BRA.U UP0, `(.L_x_44) ;  /* 0xfffffff1008c7547 */ /* 0x000fea000b83ffff */
.L_x_38:
[----:B------:R-:W-:Y:S01]  /*3fd0*/  UIADD3 UR4, UPT, UPT, UR16, 0x60, URZ ;  /* 0x0000006010047890 */ /* 0x000fe2000fffe0ff */
[----:B------:R-:W-:Y:S01]  /*3fe0*/  HFMA2 R4, -RZ, RZ, -0.0 , 0 ;  /* 0x80000000ff047431 */ /* 0x000fe200000001ff */
[----:B----4-:R-:W-:-:S07]  /*3ff0*/  UIADD3 UR5, UPT, UPT, UR16, 0x90, URZ ;  /* 0x0000009010057890 */ /* 0x010fce000fffe0ff */
[----:B------:R2:W-:Y:S01]  /*4000*/  UTCBAR [UR4], URZ ;  /* 0x000000ff040073e9 */ /* 0x0005e200080000ff */
[----:B------:R-:W4:Y:S02]  /*4010*/  SYNCS.PHASECHK.TRANS64.TRYWAIT P0, [UR16+0xa0], R4 ;  /* 0x0000a004ff0075a7 */ /* 0x000f240008001110 */
[----:B--2-4-:R-:W-:Y:S05]  /*4020*/  @!P0 BRA `(.L_x_45) ;  /* 0x0000004800f48947 */ /* 0x014fea0003800000 */
.L_x_119:
[----:B------:R2:W-:Y:S01]  /*4030*/  UTCBAR [UR5], URZ ;  /* 0x000000ff050073e9 */ /* 0x0005e200080000ff */
[----:B------:R-:W4:Y:S01]  /*4040*/  SYNCS.PHASECHK.TRANS64.TRYWAIT P0, [UR16+0xa8], R4 ;  /* 0x0000a804ff0075a7 */ /* 0x000f220008001110 */
[----:B------:R-:W-:Y:S01]  /*4050*/  SHF.L.U32 R6, R24, 0x1f, RZ ;  /* 0x0000001f18067819 */ /* 0x000fe200000006ff */
[----:B--2-4-:R-:W-:Y:S06]  /*4060*/  @!P0 BRA `(.L_x_46) ;  /* 0x0000004c00048947 */ /* 0x014fec0003800000 */
.L_x_121:
[----:B------:R-:W2:Y:S01]  /*4070*/  SYNCS.PHASECHK.TRANS64.TRYWAIT P0, [UR16+0x80], R6 ;  /* 0x00008006ff0075a7 */ /* 0x000ea20008001110 */
[----:B------:R-:W-:Y:S01]  /*4080*/  IMAD.MOV.U32 R4, RZ, RZ, 0x140 ;  /* 0x00000140ff047424 */ /* 0x000fe200078e00ff */
[----:B------:R-:W-:Y:S01]  /*4090*/  ULEA UR4, UR18, UR16, 0xe ;  /* 0x0000001012047291 */ /* 0x000fe2000f8e70ff */
[----:B-1----:R-:W-:Y:S01]  /*40a0*/  IMAD.MOV.U32 R3, RZ, RZ, 0x140 ;  /* 0x00000140ff037424 */ /* 0x002fe200078e00ff */
[----:B------:R-:W-:Y:S01]  /*40b0*/  UISETP.NE.U32.AND UP0, UPT, UR14, URZ, UPT ;  /* 0x000000ff0e00728c */ /* 0x000fe2000bf05070 */
[----:B------:R-:W-:Y:S01]  /*40c0*/  IMAD.MOV.U32 R5, RZ, RZ, 0xc0 ;  /* 0x000000c0ff057424 */ /* 0x000fe200078e00ff */
[----:B------:R-:W-:Y:S01]  /*40d0*/  R2UR UR11, R4 ;  /* 0x00000000040b72ca */ /* 0x000fe200000e0000 */
[----:B------:R-:W-:Y:S01]  /*40e0*/  IMAD.MOV.U32 R4, RZ, RZ, 0xc8 ;  /* 0x000000c8ff047424 */ /* 0x000fe200078e00ff */
[C---:B------:R-:W-:Y:S01]  /*40f0*/  R2UR UR15, R3.reuse ;  /* 0x00000000030f72ca */ /* 0x040fe200000e0000 */
[----:B------:R-:W-:Y:S01]  /*4100*/  UIADD3 UR4, UPT, UPT, UR4, 0x400, URZ ;  /* 0x0000040004047890 */ /* 0x000fe2000fffe0ff */
[----:B------:R-:W-:Y:S01]  /*4110*/  R2UR UR19, R3 ;  /* 0x00000000031372ca */ /* 0x000fe200000e0000 */
[----:B------:R-:W-:Y:S01]  /*4120*/  IMAD.MOV.U32 R3, RZ, RZ, 0xd8 ;  /* 0x000000d8ff037424 */ /* 0x000fe200078e00ff */
[----:B---3--:R-:W-:Y:S01]  /*4130*/  R2UR UR13, R4 ;  /* 0x00000000040d72ca */ /* 0x008fe200000e0000 */
[----:B------:R-:W-:Y:S01]  /*4140*/  IMAD.MOV.U32 R4, RZ, RZ, 0x140 ;  /* 0x00000140ff047424 */ /* 0x000fe200078e00ff */
[----:B------:R-:W-:Y:S01]  /*4150*/  R2UR UR10, R5 ;  /* 0x00000000050a72ca */ /* 0x000fe200000e0000 */
[----:B------:R-:W-:Y:S01]  /*4160*/  IMAD.MOV.U32 R5, RZ, RZ, 0xd0 ;  /* 0x000000d0ff057424 */ /* 0x000fe200078e00ff */
[----:B------:R-:W-:Y:S01]  /*4170*/  R2UR UR49, R3 ;  /* 0x00000000033172ca */ /* 0x000fe200000e0000 */
[----:B------:R-:W-:Y:S01]  /*4180*/  IMAD.MOV.U32 R3, RZ, RZ, 0x140 ;  /* 0x00000140ff037424 */ /* 0x000fe200078e00ff */
[C---:B------:R-:W-:Y:S01]  /*4190*/  R2UR UR50, R4.reuse ;  /* 0x00000000043272ca */ /* 0x040fe200000e0000 */
[----:B------:R-:W-:Y:S01]  /*41a0*/  USHF.R.U32.HI UR4, URZ, 0x4, UR4 ;  /* 0x00000004ff047899 */ /* 0x000fe20008011604 */
[----:B------:R-:W-:Y:S01]  /*41b0*/  R2UR UR54, R4 ;  /* 0x00000000043672ca */ /* 0x000fe200000e0000 */
[----:B------:R-:W-:Y:S01]  /*41c0*/  IMAD.MOV.U32 R4, RZ, RZ, 0xe8 ;  /* 0x000000e8ff047424 */ /* 0x000fe200078e00ff */
[----:B------:R-:W-:Y:S01]  /*41d0*/  R2UR UR17, R5 ;  /* 0x00000000051172ca */ /* 0x000fe200000e0000 */
[----:B------:R-:W-:Y:S01]  /*41e0*/  IMAD.MOV.U32 R5, RZ, RZ, 0xe0 ;  /* 0x000000e0ff057424 */ /* 0x000fe200078e00ff */
[C---:B------:R-:W-:Y:S01]  /*41f0*/  R2UR UR60, R3.reuse ;  /* 0x00000000033c72ca */ /* 0x040fe200000e0000 */
[----:B------:R-:W-:Y:S01]  /*4200*/  UMOV UR44, 0x0 ;  /* 0x00000000002c7882 */ /* 0x000fe20000000000 */
[----:B------:R-:W-:Y:S01]  /*4210*/  R2UR UR59, R4 ;  /* 0x00000000043b72ca */ /* 0x000fe200000e0000 */
[----:B------:R-:W-:Y:S01]  /*4220*/  IMAD.MOV.U32 R4, RZ, RZ, 0xf0 ;  /* 0x000000f0ff047424 */ /* 0x000fe200078e00ff */
[C---:B------:R-:W-:Y:S01]  /*4230*/  R2UR UR67, R3.reuse ;  /* 0x00000000034372ca */ /* 0x040fe200000e0000 */
[----:B------:R-:W-:Y:S01]  /*4240*/  UMOV UR45, 0x8110010 ;  /* 0x08110010002d7882 */ /* 0x000fe20000000000 */
[----:B------:R-:W-:Y:S01]  /*4250*/  R2UR UR65, R3 ;  /* 0x00000000034172ca */ /* 0x000fe200000e0000 */
[----:B------:R-:W-:Y:S01]  /*4260*/  IMAD.MOV.U32 R3, RZ, RZ, 0xc0 ;  /* 0x000000c0ff037424 */ /* 0x000fe200078e00ff */
[----:B------:R-:W-:Y:S01]  /*4270*/  R2UR UR66, R4 ;  /* 0x00000000044272ca */ /* 0x000fe200000e0000 */
[----:B------:R-:W-:Y:S01]  /*4280*/  IMAD.MOV.U32 R4, RZ, RZ, 0xf8 ;  /* 0x000000f8ff047424 */ /* 0x000fe200078e00ff */
[----:B------:R-:W-:Y:S01]  /*4290*/  R2UR UR53, R5 ;  /* 0x00000000053572ca */ /* 0x000fe200000e0000 */
[----:B------:R-:W-:Y:S01]  /*42a0*/  UMOV UR68, 0x0 ;  /* 0x0000000000447882 */ /* 0x000fe20000000000 */
[----:B------:R-:W-:Y:S01]  /*42b0*/  UMOV UR69, 0x8110010 ;  /* 0x0811001000457882 */ /* 0x000fe20000000000 */
[----:B------:R-:W-:Y:S01]  /*42c0*/  UMOV UR70, 0x0 ;  /* 0x0000000000467882 */ /* 0x000fe20000000000 */
[----:B------:R-:W-:Y:S01]  /*42d0*/  R2UR UR64, R4 ;  /* 0x00000000044072ca */ /* 0x000fe200000e0000 */
[----:B------:R-:W-:Y:S01]  /*42e0*/  IMAD.MOV.U32 R4, RZ, RZ, 0xc0 ;  /* 0x000000c0ff047424 */ /* 0x000fe200078e00ff */
[----:B------:R-:W-:Y:S01]  /*42f0*/  UMOV UR71, 0x8110010 ;  /* 0x0811001000477882 */ /* 0x000fe20000000000 */
[----:B------:R-:W-:Y:S01]  /*4300*/  UMOV UR72, 0x0 ;  /* 0x0000000000487882 */ /* 0x000fe20000000000 */
[----:B------:R-:W-:Y:S01]  /*4310*/  UMOV UR73, 0x8110010 ;  /* 0x0811001000497882 */ /* 0x000fe20000000000 */
[----:B------:R-:W-:Y:S01]  /*4320*/  UMOV UR74, 0x0 ;  /* 0x00000000004a7882 */ /* 0x000fe20000000000 */
[----:B------:R-:W-:Y:S01]  /*4330*/  UMOV UR75, 0x8110010 ;  /* 0x08110010004b7882 */ /* 0x000fe20000000000 */
[----:B------:R-:W-:Y:S01]  /*4340*/  UIADD3 UR51, UPT, UPT, UR16, 0x98, URZ ;  /* 0x0000009810337890 */ /* 0x000fe2000fffe0ff */
[C---:B------:R-:W-:Y:S01]  /*4350*/  R2UR UR63, R3.reuse ;  /* 0x00000000033f72ca */ /* 0x040fe200000e0000 */
[----:B------:R-:W-:Y:S01]  /*4360*/  UIADD3 UR42, UPT, UPT, UR24, 0x80, URZ ;  /* 0x00000080182a7890 */ /* 0x000fe2000fffe0ff */
[----:B------:R-:W-:Y:S01]  /*4370*/  R2UR UR62, R4 ;  /* 0x00000000043e72ca */ /* 0x000fe200000e0000 */
[----:B------:R-:W-:Y:S01]  /*4380*/  UIADD3 UR40, UPT, UPT, UR22, 0x80, URZ ;  /* 0x0000008016287890 */ /* 0x000fe2000fffe0ff */
[----:B------:R-:W-:Y:S01]  /*4390*/  R2UR UR61, R3 ;  /* 0x00000000033d72ca */ /* 0x000fe200000e0000 */
        /* <DEDUP_REMOVED lines=10> */
[----:B------:R-:W-:Y:S01]  /*4440*/  ULOP3.LUT UR12, UR4, 0x3fc0, URZ, 0xc0, !UPT ;  /* 0x00003fc0040c7892 */ /* 0x000fe2000f8ec0ff */
[----:B--2---:R-:W-:Y:S11]  /*4450*/  @!P0 BRA `(.L_x_47) ;  /* 0x0000004800288947 */ /* 0x004ff60003800000 */
.L_x_123:
[----:B------:R-:W-:Y:S01]  /*4460*/  UMOV UR8, UR12 ;  /* 0x0000000c00087c82 */ /* 0x000fe20008000000 */
[----:B------:R-:W-:Y:S01]  /*4470*/  UMOV UR9, 0x40004040 ;  /* 0x4000404000097882 */ /* 0x000fe20000000000 */
[----:B------:R-:W-:Y:S01]  /*4480*/  UIADD3 UR6, UPT, UPT, UR12, 0x80, URZ ;  /* 0x000000800c067890 */ /* 0x000fe2000fffe0ff */
[----:B------:R2:W-:Y:S01]  /*4490*/  UTCHMMA tmem[UR10], gdesc[UR8], tmem[UR11], tmem[UR44], idesc[UR45], UP0 ;  /* 0x00ff2c080a0079ea */ /* 0x0005e2000800000b */
[----:B------:R-:W-:Y:S01]  /*44a0*/  UIADD3 UR4, UPT, UPT, UR12, 0x100, URZ ;  /* 0x000001000c047890 */ /* 0x000fe2000fffe0ff */
[----:B------:R-:W-:Y:S01]  /*44b0*/  IMAD.MOV.U32 R4, RZ, RZ, 0xc0 ;  /* 0x000000c0ff047424 */ /* 0x000fe200078e00ff */
[----:B------:R-:W-:Y:S01]  /*44c0*/  UMOV UR7, 0x40004040 ;  /* 0x4000404000077882 */ /* 0x000fe20000000000 */
[----:B------:R-:W-:Y:S01]  /*44d0*/  UMOV UR5, 0x40004040 ;  /* 0x4000404000057882 */ /* 0x000fe20000000000 */
[----:B-1----:R-:W-:Y:S01]  /*44e0*/  IMAD.MOV.U32 R3, RZ, RZ, 0xc0 ;  /* 0x000000c0ff037424 */ /* 0x002fe200078e00ff */
[----:B------:R-:W-:Y:S01]  /*44f0*/  UIADD3 UR20, UPT, UPT, UR22, 0x380, URZ ;  /* 0x0000038016147890 */ /* 0x000fe2000fffe0ff */
[C---:B------:R-:W-:Y:S01]  /*4500*/  R2UR UR58, R4.reuse ;  /* 0x00000000043a72ca */ /* 0x040fe200000e0000 */
[----:B------:R1:W-:Y:S01]  /*4510*/  UTCHMMA tmem[UR13], gdesc[UR6], tmem[UR15], tmem[UR68], idesc[UR69], UPT ;  /* 0x00ff44060d0079ea */ /* 0x0003e2000b80000f */
[----:B------:R-:W-:Y:S01]  /*4520*/  R2UR UR56, R4 ;  /* 0x00000000043872ca */ /* 0x000fe200000e0000 */
[----:B------:R3:W-:Y:S01]  /*4530*/  UTCHMMA tmem[UR17], gdesc[UR4], tmem[UR19], tmem[UR70], idesc[UR71], UPT ;  /* 0x00ff4604110079ea */ /* 0x0007e2000b800013 */
[C---:B------:R-:W-:Y:S01]  /*4540*/  R2UR UR57, R3.reuse ;  /* 0x00000000033972ca */ /* 0x040fe200000e0000 */
[----:B------:R-:W-:Y:S01]  /*4550*/  UIADD3 UR14, UPT, UPT, UR24, 0x380, URZ ;  /* 0x00000380180e7890 */ /* 0x000fe2000fffe0ff */
[C---:B------:R-:W-:Y:S01]  /*4560*/  R2UR UR55, R3.reuse ;  /* 0x00000000033772ca */ /* 0x040fe200000e0000 */
[----:B------:R-:W-:Y:S01]  /*4570*/  UIADD3 UR46, UPT, UPT, UR16, 0xb0, URZ ;  /* 0x000000b0102e7890 */ /* 0x000fe2000fffe0ff */
[----:B------:R-:W-:Y:S01]  /*4580*/  R2UR UR52, R3 ;  /* 0x00000000033472ca */ /* 0x000fe200000e0000 */
        /* <DEDUP_REMOVED lines=9> */
[----:B--2---:R-:W-:Y:S01]  /*4620*/  UIADD3 UR8, UPT, UPT, UR12, 0x180, URZ ;  /* 0x000001800c087890 */ /* 0x004fe2000fffe0ff */
[----:B------:R-:W-:Y:S01]  /*4630*/  IMAD.MOV.U32 R3, RZ, RZ, 0x1 ;  /* 0x00000001ff037424 */ /* 0x000fe200078e00ff */
[----:B------:R-:W-:Y:S01]  /*4640*/  UIADD3 UR10, UPT, UPT, UR12, 0x280, URZ ;  /* 0x000002800c0a7890 */ /* 0x000fe2000fffe0ff */
[----:B------:R-:W-:Y:S01]  /*4650*/  LOP3.LUT R6, R25, 0xffff, RZ, 0xc0, !PT ;  /* 0x0000ffff19067812 */ /* 0x000fe200078ec0ff */
[----:B------:R-:W-:Y:S01]  /*4660*/  UMOV UR11, 0x40004040 ;  /* 0x40004040000b7882 */ /* 0x000fe20000000000 */
[----:B------:R-:W-:Y:S01]  /*4670*/  ULEA UR45, UR18, UR16, 0x3 ;  /* 0x00000010122d7291 */ /* 0x000fe2000f8e18ff */
[----:B------:R-:W-:Y:S01]  /*4680*/  IMAD.MOV.U32 R5, RZ, RZ, 0xffff ;  /* 0x0000ffffff057424 */ /* 0x000fe200078e00ff */
[----:B------:R-:W-:Y:S01]  /*4690*/  UIADD3 UR44, UPT, UPT, UR16, 0x88, URZ ;  /* 0x00000088102c7890 */ /* 0x000fe2000fffe0ff */
[----:B-1----:R-:W1:Y:S01]  /*46a0*/  S2UR UR68, SR_CgaCtaId ;  /* 0x00000000004479c3 */ /* 0x002e620000008800 */
[----:B------:R-:W-:Y:S01]  /*46b0*/  UIADD3 UR6, UPT, UPT, UR12, 0x200, URZ ;  /* 0x000002000c067890 */ /* 0x000fe2000fffe0ff */
[----:B------:R2:W-:Y:S01]  /*46c0*/  UTCHMMA tmem[UR49], gdesc[UR8], tmem[UR50], tmem[UR72], idesc[UR73], UPT ;  /* 0x00ff4808310079ea */ /* 0x0005e2000b800032 */
[----:B---3--:R-:W-:Y:S01]  /*46d0*/  UIADD3 UR4, UPT, UPT, UR12, 0x380, URZ ;  /* 0x000003800c047890 */ /* 0x008fe2000fffe0ff */
[----:B------:R-:W-:Y:S01]  /*46e0*/  SHF.R.U32.HI R6, RZ, 0x5, R6 ;  /* 0x00000005ff067819 */ /* 0x000fe20000011606 */
[----:B------:R-:W-:Y:S01]  /*46f0*/  UMOV UR70, 0x0 ;  /* 0x0000000000467882 */ /* 0x000fe20000000000 */
[----:B------:R-:W-:Y:S01]  /*4700*/  UMOV UR71, 0x8110010 ;  /* 0x0811001000477882 */ /* 0x000fe20000000000 */
[----:B------:R-:W-:Y:S01]  /*4710*/  UMOV UR18, UR21 ;  /* 0x0000001500127c82 */ /* 0x000fe20008000000 */
[----:B------:R-:W-:Y:S01]  /*4720*/  UMOV UR19, 0x40004040 ;  /* 0x4000404000137882 */ /* 0x000fe20000000000 */
[----:B------:R-:W-:Y:S01]  /*4730*/  UMOV UR16, UR47 ;  /* 0x0000002f00107c82 */ /* 0x000fe20008000000 */
[----:B------:R3:W-:Y:S01]  /*4740*/  UTCHMMA tmem[UR53], gdesc[UR6], tmem[UR54], tmem[UR74], idesc[UR75], UPT ;  /* 0x00ff4a06350079ea */ /* 0x0007e2000b800036 */
[----:B------:R4:W-:Y:S01]  /*4750*/  UTCHMMA tmem[UR59], gdesc[UR10], tmem[UR60], tmem[UR70], idesc[UR71], UPT ;  /* 0x00ff460a3b0079ea */ /* 0x0009e2000b80003c */
[----:B------:R-:W-:Y:S01]  /*4760*/  UMOV UR17, 0x40004040 ;  /* 0x4000404000117882 */ /* 0x000fe20000000000 */
[----:B------:R-:W-:Y:S01]  /*4770*/  UMOV UR13, 0x40004040 ;  /* 0x40004040000d7882 */ /* 0x000fe20000000000 */
[----:B------:R-:W-:Y:S01]  /*4780*/  ELECT P0, URZ, PT ;  /* 0x0000000000ff782f */ /* 0x000fe20003800000 */
[----:B------:R-:W-:Y:S01]  /*4790*/  IMAD.MOV.U32 R4, RZ, RZ, 0x1 ;  /* 0x00000001ff047424 */ /* 0x000fe200078e00ff */
[----:B------:R-:W-:Y:S01]  /*47a0*/  UMOV UR76, 0x0 ;  /* 0x00000000004c7882 */ /* 0x000fe20000000000 */
[----:B------:R-:W-:Y:S01]  /*47b0*/  UMOV UR77, 0x8118010 ;  /* 0x08118010004d7882 */ /* 0x000fe20000000000 */
[----:B------:R-:W-:Y:S01]  /*47c0*/  UMOV UR15, 0x40004040 ;  /* 0x40004040000f7882 */ /* 0x000fe20000000000 */
[----:B------:R-:W-:Y:S01]  /*47d0*/  UMOV UR21, 0x40004040 ;  /* 0x4000404000157882 */ /* 0x000fe20000000000 */
[----:B------:R-:W-:Y:S01]  /*47e0*/  VIADD R7, R6, 0x10 ;  /* 0x0000001006077836 */ /* 0x000fe20000000000 */
[----:B------:R-:W-:Y:S01]  /*47f0*/  SHF.L.U32 R6, R5, R6, RZ ;  /* 0x0000000605067219 */ /* 0x000fe200000006ff */
[----:B------:R-:W-:Y:S03]  /*4800*/  UVIRTCOUNT.DEALLOC.SMPOOL 0x80 ;  /* 0x000000800000784c */ /* 0x000fe60000000000 */
[----:B------:R-:W-:Y:S01]  /*4810*/  SHF.L.U32 R7, R4, R7, RZ ;  /* 0x0000000704077219 */ /* 0x000fe200000006ff */
[----:B--2---:R-:W-:Y:S01]  /*4820*/  UIADD3 UR8, UPT, UPT, UR12, 0x300, URZ ;  /* 0x000003000c087890 */ /* 0x004fe2000fffe0ff */
[----:B------:R-:W-:Y:S01]  /*4830*/  @P0 PRMT R8, R3, 0x7610, R8 ;  /* 0x0000761003080816 */ /* 0x000fe20000000008 */
[----:B------:R-:W-:Y:S01]  /*4840*/  UMOV UR72, 0x0 ;  /* 0x0000000000487882 */ /* 0x000fe20000000000 */
[----:B------:R-:W-:Y:S01]  /*4850*/  UMOV UR73, 0x8110010 ;  /* 0x0811001000497882 */ /* 0x000fe20000000000 */
[----:B------:R-:W-:Y:S01]  /*4860*/  UMOV UR12, UR48 ;  /* 0x00000030000c7c82 */ /* 0x000fe20008000000 */
[----:B------:R-:W-:Y:S01]  /*4870*/  LOP3.LUT R6, R7, R6, RZ, 0xfc, !PT ;  /* 0x0000000607067212 */ /* 0x000fe200078efcff */
[----:B---3--:R-:W-:-:S03]  /*4880*/  UMOV UR74, 0x0 ;  /* 0x00000000004a7882 */ /* 0x008fc60000000000 */
[----:B------:R2:W-:Y:S01]  /*4890*/  UTCHMMA tmem[UR66], gdesc[UR8], tmem[UR67], tmem[UR72], idesc[UR73], UPT ;  /* 0x00ff4808420079ea */ /* 0x0005e2000b800043 */
[----:B------:R3:W-:Y:S01]  /*48a0*/  UTCHMMA tmem[UR64], gdesc[UR4], tmem[UR65], tmem[UR70], idesc[UR71], UPT ;  /* 0x00ff4604400079ea */ /* 0x0007e2000b800041 */
[----:B------:R-:W-:Y:S01]  /*48b0*/  UMOV UR75, 0x8118010 ;  /* 0x08118010004b7882 */ /* 0x000fe20000000000 */
[----:B------:R5:W-:Y:S01]  /*48c0*/  UTCBAR [UR51], URZ ;  /* 0x000000ff330073e9 */ /* 0x000be200080000ff */
[----:B------:R-:W-:Y:S01]  /*48d0*/  UIADD3 UR7, UPT, UPT, UR45, 0x10, URZ ;  /* 0x000000102d077890 */ /* 0x000fe2000fffe0ff */
[----:B------:R5:W-:Y:S01]  /*48e0*/  UTCHMMA gdesc[UR22], gdesc[UR24], tmem[UR63], tmem[UR74], idesc[UR75], !UPT ;  /* 0x00ff4a18160075ea */ /* 0x000be2000f80003f */
[----:B----4-:R-:W-:Y:S01]  /*48f0*/  UMOV UR10, 0x0 ;  /* 0x00000000000a7882 */ /* 0x010fe20000000000 */
[----:B------:R-:W-:Y:S01]  /*4900*/  UMOV UR11, 0x8118010 ;  /* 0x08118010000b7882 */ /* 0x000fe20000000000 */
[----:B------:R-:W-:Y:S01]  /*4910*/  LOP3.LUT R5, R6, 0xffff, RZ, 0xc0, !PT ;  /* 0x0000ffff06057812 */ /* 0x000fe200078ec0ff */
[----:B--2---:R-:W-:Y:S01]  /*4920*/  UMOV UR73, 0x8118010 ;  /* 0x0811801000497882 */ /* 0x004fe20000000000 */
[----:B---3--:R-:W-:Y:S01]  /*4930*/  UMOV UR71, 0x8118010 ;  /* 0x0811801000477882 */ /* 0x008fe20000000000 */
[----:B------:R5:W-:Y:S01]  /*4940*/  UTCHMMA gdesc[UR40], gdesc[UR42], tmem[UR62], tmem[UR72], idesc[UR73], UPT ;  /* 0x00ff482a280075ea */ /* 0x000be2000b80003e */
[----:B------:R5:W-:Y:S01]  /*4950*/  UTCHMMA gdesc[UR36], gdesc[UR38], tmem[UR61], tmem[UR70], idesc[UR71], UPT ;  /* 0x00ff4626240075ea */ /* 0x000be2000b80003d */
[----:B------:R5:W-:Y:S01]  /*4960*/  UTCHMMA gdesc[UR32], gdesc[UR34], tmem[UR58], tmem[UR10], idesc[UR11], UPT ;  /* 0x00ff0a22200075ea */ /* 0x000be2000b80003a */
[----:B------:R5:W-:Y:S01]  /*4970*/  UTCHMMA gdesc[UR28], gdesc[UR30], tmem[UR57], tmem[UR74], idesc[UR75], UPT ;  /* 0x00ff4a1e1c0075ea */ /* 0x000be2000b800039 */
[----:B------:R5:W-:Y:S01]  /*4980*/  UTCHMMA gdesc[UR18], gdesc[UR26], tmem[UR56], tmem[UR72], idesc[UR73], UPT ;  /* 0x00ff481a120075ea */ /* 0x000be2000b800038 */
[----:B------:R5:W-:Y:S01]  /*4990*/  UTCHMMA gdesc[UR12], gdesc[UR16], tmem[UR55], tmem[UR70], idesc[UR71], UPT ;  /* 0x00ff46100c0075ea */ /* 0x000be2000b800037 */
[----:B------:R5:W-:Y:S01]  /*49a0*/  UTCHMMA gdesc[UR20], gdesc[UR14], tmem[UR52], tmem[UR76], idesc[UR77], UPT ;  /* 0x00ff4c0e140075ea */ /* 0x000be2000b800034 */
[----:B------:R5:W-:Y:S01]  /*49b0*/  UTCBAR [UR46], URZ ;  /* 0x000000ff2e0073e9 */ /* 0x000be200080000ff */
[----:B------:R5:W-:Y:S01]  /*49c0*/  UTCBAR [UR7], URZ ;  /* 0x000000ff070073e9 */ /* 0x000be200080000ff */
[----:B------:R5:W-:Y:S01]  /*49d0*/  UTCBAR [UR44], URZ ;  /* 0x000000ff2c0073e9 */ /* 0x000be200080000ff */
[----:B------:R-:W-:-:S02]  /*49e0*/  UMOV UR4, 0x40 ;  /* 0x0000004000047882 */ /* 0x000fc40000000000 */
[----:B-1----:R-:W-:-:S09]  /*49f0*/  ULEA UR4, UR68, UR4, 0x18 ;  /* 0x0000000444047291 */ /* 0x002fd2000f8ec0ff */
[----:B------:R-:W-:Y:S01]  /*4a00*/  @P0 STS.U8 [UR4], R8 ;  /* 0x00000008ff000988 */ /* 0x000fe20008000004 */
[----:B------:R-:W-:Y:S06]  /*4a10*/  BAR.SYNC.DEFER_BLOCKING 0x5, 0x1a0 ;  /* 0x0146800000007b1d */ /* 0x000fec0000010000 */
[----:B------:R-:W-:Y:S01]  /*4a20*/  NOP ;  /* 0x0000000000007918 */ /* 0x000fe20000000000 */
[----:B------:R-:W-:Y:S02]  /*4a30*/  UMOV UR4, 0x50 ;  /* 0x0000005000047882 */ /* 0x000fe40000000000 */
[----:B------:R-:W-:-:S09]  /*4a40*/  ULEA UR6, UR68, UR4, 0x18 ;  /* 0x0000000444067291 */ /* 0x000fd2000f8ec0ff */
[----:B------:R-:W1:Y:S02]  /*4a50*/  LDS R3, [UR6] ;  /* 0x00000006ff037984 */ /* 0x000e640008000800 */
[----:B-1----:R-:W-:-:S04]  /*4a60*/  LOP3.LUT R4, R6, 0xffff, R3, 0x80, !PT ;  /* 0x0000ffff06047812 */ /* 0x002fc800078e8003 */
[----:B------:R-:W-:-:S13]  /*4a70*/  ISETP.NE.AND P0, PT, R4, R5, PT ;  /* 0x000000050400720c */ /* 0x000fda0003f05270 */
[----:B-----5:R-:W-:Y:S05]  /*4a80*/  @P0 BRA `(.L_x_48) ;  /* 0x0000000000500947 */ /* 0x020fea0003800000 */
[----:B------:R-:W-:Y:S02]  /*4a90*/  SHF.R.U32.HI R3, RZ, 0x10, R3 ;  /* 0x00000010ff037819 */ /* 0x000fe40000011603 */
[----:B------:R-:W-:-:S04]  /*4aa0*/  SHF.R.U32.HI R4, RZ, 0x10, R6 ;  /* 0x00000010ff047819 */ /* 0x000fc80000011606 */
[----:B------:R-:W-:-:S04]  /*4ab0*/  LOP3.LUT R3, R3, R4, RZ, 0xc0, !PT ;  /* 0x0000000403037212 */ /* 0x000fc800078ec0ff */
[----:B------:R-:W-:-:S13]  /*4ac0*/  ISETP.NE.AND P0, PT, R3, R4, PT ;  /* 0x000000040300720c */ /* 0x000fda0003f05270 */
[----:B------:R-:W-:Y:S05]  /*4ad0*/  @P0 BRA `(.L_x_49) ;  /* 0x0000000000300947 */ /* 0x000fea0003800000 */
[----:B------:R-:W-:Y:S01]  /*4ae0*/  R2UR UR4, R6 ;  /* 0x00000000060472ca */ /* 0x000fe200000e0000 */
[----:B------:R-:W1:-:S12]  /*4af0*/  S2R R4, SR_LANEID ;  /* 0x0000000000047919 */ /* 0x000e580000000000 */
[----:B------:R-:W-:-:S03]  /*4b00*/  ULOP3.LUT UR5, URZ, UR4, URZ, 0x33, !UPT ;  /* 0x00000004ff057292 */ /* 0x000fc6000f8e33ff */
[----:B------:R-:W-:Y:S02]  /*4b10*/  VOTEU.ANY UR4, UPT, PT ;  /* 0x0000000000047886 */ /* 0x000fe400038e0100 */
[----:B------:R-:W-:Y:S01]  /*4b20*/  UFLO.U32 UR4, UR4 ;  /* 0x00000004000472bd */ /* 0x000fe200080e0000 */
[----:B------:R-:W-:-:S04]  /*4b30*/  IMAD.U32 R3, RZ, RZ, UR5 ;  /* 0x00000005ff037e24 */ /* 0x000fc8000f8e00ff */
[----:B------:R-:W2:Y:S02]  /*4b40*/  REDUX UR7, R3 ;  /* 0x00000000030773c4 */ /* 0x000ea40000000000 */
[----:B------:R3:W-:Y:S01]  /*4b50*/  UTCATOMSWS.AND URZ, UR5 ;  /* 0x0000000500ff79e3 */ /* 0x0007e20008000000 */
[----:B-1----:R-:W-:Y:S01]  /*4b60*/  ISETP.EQ.U32.AND P0, PT, R4, UR4, PT ;  /* 0x0000000404007c0c */ /* 0x002fe2000bf02070 */
[----:B--2---:R-:W-:-:S12]  /*4b70*/  IMAD.U32 R4, RZ, RZ, UR7 ;  /* 0x00000007ff047e24 */ /* 0x004fd8000f8e00ff */
[----:B------:R3:W-:Y:S01]  /*4b80*/  @P0 ATOMS.AND RZ, [UR6], R4 ;  /* 0x00000004ffff098c */ /* 0x0007e2000a800006 */
[----:B------:R-:W-:Y:S05]  /*4b90*/  BRA `(.L_x_50) ;  /* 0x0000000000147947 */ /* 0x000fea0003800000 */
.L_x_49:
[----:B------:R-:W-:Y:S02]  /*4ba0*/  MOV R4, 0x4bc0 ;  /* 0x00004bc000047802 */ /* 0x000fe40000000f00 */
[----:B------:R-:W-:Y:S05]  /*4bb0*/  CALL.REL.NOINC `($__internal_0_$__cuda_sm10x_tcgen05_guardrail_trap_col_being_dealloced_not_returned_by_alloc) ;  /* 0x00000044004c7944 */ /* 0x000fea0003c00000 */
[----:B------:R-:W-:Y:S05]  /*4bc0*/  BRA `(.L_x_50) ;  /* 0x0000000000087947 */ /* 0x000fea0003800000 */
.L_x_48:
[----:B------:R-:W-:Y:S02]  /*4bd0*/  MOV R4, 0x4bf0 ;  /* 0x00004bf000047802 */ /* 0x000fe40000000f00 */
[----:B------:R-:W-:Y:S05]  /*4be0*/  CALL.REL.NOINC `($__internal_2_$__cuda_sm10x_tcgen05_guardrail_trap_unallocated_columns_being_dealloced) ;  /* 0x0000004400587944 */ /* 0x000fea0003c00000 */
.L_x_50:
[----:B------:R-:W-:Y:S01]  /*4bf0*/  NOP ;  /* 0x0000000000007918 */ /* 0x000fe20000000000 */
[----:B------:R-:W-:Y:S05]  /*4c00*/  BRA `(.L_x_11) ;  /* 0x0000000000087947 */ /* 0x000fea0003800000 */
.L_x_9:
[----:B------:R-:W-:-:S08]  /*4c10*/  NOP ;  /* 0x0000000000007918 */ /* 0x000fd00000000000 */
[----:B------:R-:W1:-:S00]  /*4c20*/  USETMAXREG.DEALLOC.CTAPOOL 0x18 ;  /* 0x00000018000079c8 */ /* 0x000e4000080e0500 */
.L_x_11:
[----:B-1----:R-:W-:-:S13]  /*4c30*/  R2UR UR4, R2 ;  /* 0x00000000020472ca */ /* 0x002fda00000e0000 */
[----:B------:R-:W-:-:S04]  /*4c40*/  UIADD3 UR4, UPT, UPT, UR4, -0x4, URZ ;  /* 0xfffffffc04047890 */ /* 0x000fc8000fffe0ff */
[----:B------:R-:W-:-:S09]  /*4c50*/  UISETP.GT.U32.AND UP0, UPT, UR4, 0x7, UPT ;  /* 0x000000070400788c */ /* 0x000fd2000bf04070 */
[----:B------:R-:W-:Y:S05]  /*4c60*/  BRA.U UP0, `(.L_x_51) ;  /* 0x0000002d002c7547 */ /* 0x000fea000b800000 */
.L_x_52:
[----:B------:R-:W-:-:S08]  /*4c70*/  NOP ;  /* 0x0000000000007918 */ /* 0x000fd00000000000 */
[----:B------:R-:W1:Y:S02]  /*4c80*/  USETMAXREG.TRY_ALLOC.CTAPOOL UP0, 0x90 ;  /* 0x00000090000079c8 */ /* 0x000e640008000600 */
[----:B-1----:R-:W-:Y:S05]  /*4c90*/  BRA.U !UP0, `(.L_x_52) ;  /* 0xfffffffd08f47547 */ /* 0x002fea000b83ffff */
[----:B------:R-:W1:Y:S01]  /*4ca0*/  S2UR UR10, SR_CTAID.X ;  /* 0x00000000000a79c3 */ /* 0x000e620000002500 */
[----:B------:R-:W4:Y:S01]  /*4cb0*/  LDCU UR9, c[0x0][0x380] ;  /* 0x00007000ff0977ac */ /* 0x000f220008000800 */
[----:B------:R-:W-:Y:S01]  /*4cc0*/  SHF.R.U32.HI R124, RZ, 0x2, R0 ;  /* 0x00000002ff7c7819 */ /* 0x000fe20000011600 */
[----:B------:R-:W5:Y:S03]  /*4cd0*/  LDCU UR11, c[0x0][0x38c] ;  /* 0x00007180ff0b77ac */ /* 0x000f660008000800 */
[----:B------:R-:W-:Y:S01]  /*4ce0*/  LOP3.LUT R82, R124, 0x20, RZ, 0xc0, !PT ;  /* 0x000000207c527812 */ /* 0x000fe200078ec0ff */
[----:B----4-:R-:W-:Y:S02]  /*4cf0*/  UIADD3 UR8, UPT, UPT, UR9, -0x1, URZ ;  /* 0xffffffff09087890 */ /* 0x010fe4000fffe0ff */
[----:B------:R-:W-:Y:S02]  /*4d00*/  UIADD3 UR6, UPT, UPT, -UR9, URZ, URZ ;  /* 0x000000ff09067290 */ /* 0x000fe4000fffe1ff */
[----:B------:R-:W-:-:S02]  /*4d10*/  USHF.R.S32.HI UR4, URZ, 0x1f, UR8 ;  /* 0x0000001fff047899 */ /* 0x000fc40008011408 */
[----:B-1----:R-:W-:Y:S02]  /*4d20*/  ULEA UR10, UR10, UR9, 0x7 ;  /* 0x000000090a0a7291 */ /* 0x002fe4000f8e38ff */
[----:B------:R-:W-:Y:S02]  /*4d30*/  USHF.R.S32.HI UR7, URZ, 0x1f, UR6 ;  /* 0x0000001fff077899 */ /* 0x000fe40008011406 */
[----:B---3-5:R-:W-:Y:S02]  /*4d40*/  UIADD3 UR5, UPT, UPT, UR10, -UR11, URZ ;  /* 0x8000000b0a057290 */ /* 0x028fe4000fffe0ff */
[----:B------:R-:W-:Y:S02]  /*4d50*/  ULEA.HI UR6, UR4, UR8, URZ, 0x7 ;  /* 0x0000000804067291 */ /* 0x000fe4000f8f38ff */
[----:B------:R-:W-:Y:S02]  /*4d60*/  USHF.R.S32.HI UR4, URZ, 0x1f, UR5 ;  /* 0x0000001fff047899 */ /* 0x000fe40008011405 */
[----:B------:R-:W-:-:S02]  /*4d70*/  ULEA.HI UR7, UR7, -UR9, URZ, 0x7 ;  /* 0x8000000907077291 */ /* 0x000fc4000f8f38ff */
[----:B------:R-:W-:Y:S02]  /*4d80*/  ULEA.HI UR4, UR4, UR5, URZ, 0x7 ;  /* 0x0000000504047291 */ /* 0x000fe4000f8f38ff */
[----:B------:R-:W-:Y:S02]  /*4d90*/  UISETP.GT.AND UP1, UPT, UR9, URZ, UPT ;  /* 0x000000ff0900728c */ /* 0x000fe4000bf24270 */
[----:B------:R-:W-:Y:S02]  /*4da0*/  USHF.R.S32.HI UR5, URZ, 0x7, UR7 ;  /* 0x00000007ff057899 */ /* 0x000fe40008011407 */
[----:B------:R-:W-:Y:S02]  /*4db0*/  USHF.R.S32.HI UR4, URZ, 0x7, UR4 ;  /* 0x00000007ff047899 */ /* 0x000fe40008011404 */
[----:B------:R-:W-:Y:S02]  /*4dc0*/  ULEA.HI.SX32 UR6, UR6, 0x1, 0x19 ;  /* 0x0000000106067891 */ /* 0x000fe4000f8fcaff */
[----:B------:R-:W-:-:S02]  /*4dd0*/  UIADD3 UR5, UPT, UPT, -UR5, URZ, URZ ;  /* 0x000000ff05057290 */ /* 0x000fc4000fffe1ff */
[----:B------:R-:W-:-:S04]  /*4de0*/  UISETP.LT.AND UP0, UPT, URZ, UR4, UPT ;  /* 0x00000004ff00728c */ /* 0x000fc8000bf01270 */
[----:B------:R-:W-:Y:S01]  /*4df0*/  USEL UR7, URZ, UR4, !UP0 ;  /* 0x00000004ff077287 */ /* 0x000fe2000c000000 */
[----:B------:R-:W-:-:S03]  /*4e00*/  @!UP1 UMOV UR6, UR5 ;  /* 0x0000000500069c82 */ /* 0x000fc60008000000 */
[----:B------:R-:W-:-:S04]  /*4e10*/  UIADD3 UR4, UPT, UPT, UR6, -UR7, URZ ;  /* 0x8000000706047290 */ /* 0x000fc8000fffe0ff */
[----:B------:R-:W-:Y:S01]  /*4e20*/  UISETP.GE.AND UP0, UPT, UR4, 0x1, UPT ;  /* 0x000000010400788c */ /* 0x000fe2000bf06270 */
[----:B------:R-:W-:Y:S08]  /*4e30*/  BAR.SYNC.DEFER_BLOCKING 0x5, 0x1a0 ;  /* 0x0146800000007b1d */ /* 0x000ff00000010000 */
[----:B------:R-:W-:Y:S05]  /*4e40*/  BRA.U !UP0, `(.L_x_53) ;  /* 0x0000002108007547 */ /* 0x000fea000b800000 */
[----:B------:R-:W1:Y:S01]  /*4e50*/  S2R R2, SR_CTAID.X ;  /* 0x0000000000027919 */ /* 0x000e620000002500 */
[----:B------:R-:W3:Y:S01]  /*4e60*/  S2UR UR8, SR_CgaCtaId ;  /* 0x00000000000879c3 */ /* 0x000ee20000008800 */
[----:B--2---:R-:W-:Y:S01]  /*4e70*/  IMAD.U32 R3, RZ, RZ, UR11 ;  /* 0x0000000bff037e24 */ /* 0x004fe2000f8e00ff */
[----:B------:R-:W-:Y:S01]  /*4e80*/  LOP3.LUT R4, R0, 0x7f, RZ, 0xc0, !PT ;  /* 0x0000007f00047812 */ /* 0x000fe200078ec0ff */
[----:B------:R-:W2:Y:S01]  /*4e90*/  S2R R103, SR_TID.X ;  /* 0x0000000000677919 */ /* 0x000ea20000002100 */
[----:B------:R-:W-:Y:S01]  /*4ea0*/  IMAD.U32 R102, RZ, RZ, UR7 ;  /* 0x00000007ff667e24 */ /* 0x000fe2000f8e00ff */
[----:B------:R-:W-:Y:S01]  /*4eb0*/  UMOV UR17, 0x400 ;  /* 0x0000040000117882 */ /* 0x000fe20000000000 */
[----:B------:R-:W-:Y:S01]  /*4ec0*/  IADD3 R3, PT, PT, -R3, UR10, R4 ;  /* 0x0000000a03037c10 */ /* 0x000fe2000fffe104 */
[----:B------:R-:W-:Y:S01]  /*4ed0*/  IMAD.MOV.U32 R99, RZ, RZ, 0x1 ;  /* 0x00000001ff637424 */ /* 0x000fe200078e00ff */
[----:B------:R-:W4:Y:S01]  /*4ee0*/  S2UR UR5, SR_CgaCtaId ;  /* 0x00000000000579c3 */ /* 0x000f220000008800 */
[----:B------:R-:W-:Y:S01]  /*4ef0*/  IMAD.MOV.U32 R98, RZ, RZ, 0x1 ;  /* 0x00000001ff627424 */ /* 0x000fe200078e00ff */
[----:B------:R-:W-:Y:S01]  /*4f00*/  UMOV UR4, 0x400 ;  /* 0x0000040000047882 */ /* 0x000fe20000000000 */
[----:B------:R-:W-:Y:S01]  /*4f10*/  IMAD.IADD R5, R3, 0x1, -R82 ;  /* 0x0000000103057824 */ /* 0x000fe200078e0a52 */
[----:B------:R-:W-:Y:S01]  /*4f20*/  UIADD3 UR15, UPT, UPT, -UR6, UR7, URZ ;  /* 0x00000007060f7290 */ /* 0x000fe2000fffe1ff */
[----:B------:R-:W-:-:S02]  /*4f30*/  UMOV UR14, 0x1 ;  /* 0x00000001000e7882 */ /* 0x000fc40000000000 */
[----:B------:R-:W-:Y:S01]  /*4f40*/  IMAD R102, R102, -0x80, R5 ;  /* 0xffffff8066667824 */ /* 0x000fe200078e0205 */
[----:B------:R-:W-:Y:S01]  /*4f50*/  UMOV UR13, URZ ;  /* 0x000000ff000d7c82 */ /* 0x000fe20008000000 */
[----:B------:R-:W-:Y:S01]  /*4f60*/  UMOV UR16, URZ ;  /* 0x000000ff00107c82 */ /* 0x000fe20008000000 */
[----:B------:R-:W5:Y:S01]  /*4f70*/  LDCU UR10, c[0x0][0x7d4] ;  /* 0x0000fa80ff0a77ac */ /* 0x000f620008000800 */
[----:B------:R-:W-:Y:S01]  /*4f80*/  UMOV UR12, URZ ;  /* 0x000000ff000c7c82 */ /* 0x000fe20008000000 */
[----:B---3--:R-:W-:-:S03]  /*4f90*/  ULEA UR17, UR8, UR17, 0x18 ;  /* 0x0000001108117291 */ /* 0x008fc6000f8ec0ff */
[----:B------:R-:W-:Y:S01]  /*4fa0*/  UMOV UR8, URZ ;  /* 0x000000ff00087c82 */ /* 0x000fe20008000000 */
[----:B-1----:R-:W-:Y:S01]  /*4fb0*/  IMAD R2, R2, 0x80, R4 ;  /* 0x0000008002027824 */ /* 0x002fe200078e0204 */
[----:B----4-:R-:W-:Y:S01]  /*4fc0*/  ULEA UR4, UR5, UR4, 0x18 ;  /* 0x0000000405047291 */ /* 0x010fe2000f8ec0ff */
[----:B--2---:R-:W-:Y:S01]  /*4fd0*/  IMAD R106, R103, 0x10000, R124 ;  /* 0x00010000676a7824 */ /* 0x004fe200078e027c */
[----:B------:R-:W-:Y:S02]  /*4fe0*/  SHF.R.U32.HI R3, RZ, 0x3, R103 ;  /* 0x00000003ff037819 */ /* 0x000fe40000011667 */
[----:B------:R-:W-:Y:S02]  /*4ff0*/  IADD3 R100, PT, PT, -R2, UR11, RZ ;  /* 0x0000000b02647c10 */ /* 0x000fe4000fffe1ff */
[----:B------:R-:W-:Y:S02]  /*5000*/  LOP3.LUT R106, R106, 0x600020, RZ, 0xc0, !PT ;  /* 0x006000206a6a7812 */ /* 0x000fe400078ec0ff */
[----:B------:R-:W-:-:S02]  /*5010*/  LOP3.LUT R3, R3, 0x10, RZ, 0xc0, !PT ;  /* 0x0000001003037812 */ /* 0x000fc400078ec0ff */
[----:B------:R-:W-:Y:S02]  /*5020*/  ISETP.GE.AND P0, PT, R100, 0x1, PT ;  /* 0x000000016400780c */ /* 0x000fe40003f06270 */
[C---:B------:R-:W-:Y:S01]  /*5030*/  LOP3.LUT R101, R106.reuse, 0x40, RZ, 0xfc, !PT ;  /* 0x000000406a657812 */ /* 0x040fe200078efcff */
[----:B------:R-:W-:Y:S01]  /*5040*/  IMAD.IADD R104, R106, 0x1, -R3 ;  /* 0x000000016a687824 */ /* 0x000fe200078e0a03 */
[----:B-----5:R-:W-:-:S09]  /*5050*/  P2R R2, PR, RZ, 0x1 ;  /* 0x00000001ff027803 */ /* 0x020fd20000000000 */
.L_x_59:
[----:B------:R-:W-:Y:S02]  /*5060*/  USHF.L.U32 UR6, UR12, 0x1f, URZ ;  /* 0x0000001f0c067899 */ /* 0x000fe400080006ff */
[----:B------:R-:W-:Y:S02]  /*5070*/  ULEA UR9, UR8, UR4, 0x3 ;  /* 0x0000000408097291 */ /* 0x000fe4000f8e18ff */
[----:B------:R-:W-:Y:S02]  /*5080*/  USHF.L.U32 UR5, UR16, 0x1f, URZ ;  /* 0x0000001f10057899 */ /* 0x000fe400080006ff */
[----:B------:R-:W-:-:S04]  /*5090*/  MOV R2, UR6 ;  /* 0x0000000600027c02 */ /* 0x000fc80008000f00 */
[----:B-1----:R-:W-:Y:S01]  /*50a0*/  MOV R6, UR5 ;  /* 0x0000000500067c02 */ /* 0x002fe20008000f00 */
[----:B------:R-:W1:Y:S02]  /*50b0*/  SYNCS.PHASECHK.TRANS64.TRYWAIT P0, [UR9+0x30], R2 ;  /* 0x00003002ff0075a7 */ /* 0x000e640008001109 */
[----:B-1----:R-:W-:Y:S05]  /*50c0*/  @!P0 BRA `(.L_x_54) ;  /* 0x0000003c00288947 */ /* 0x002fea0003800000 */
.L_x_125:
[----:B------:R-:W2:Y:S01]  /*50d0*/  SYNCS.PHASECHK.TRANS64.TRYWAIT P0, [UR4+0x60], R6 ;  /* 0x00006006ff0075a7 */ /* 0x000ea20008001104 */
[----:B------:R-:W-:Y:S02]  /*50e0*/  ISETP.GE.AND P1, PT, R100, 0x1, PT ;  /* 0x000000016400780c */ /* 0x000fe40003f26270 */
[----:B------:R-:W-:Y:S02]  /*50f0*/  R2UR UR6, R106 ;  /* 0x000000006a0672ca */ /* 0x000fe400000e0000 */
[----:B-1----:R-:W-:-:S04]  /*5100*/  SEL R3, R102, 0x80, P1 ;  /* 0x0000008066037807 */ /* 0x002fc80000800000 */
[----:B------:R-:W-:-:S04]  /*5110*/  SHF.R.S32.HI R4, RZ, 0x1f, R3 ;  /* 0x0000001fff047819 */ /* 0x000fc80000011403 */
[----:B------:R-:W-:-:S04]  /*5120*/  LEA.HI R4, R4, R3, RZ, 0x6 ;  /* 0x0000000304047211 */ /* 0x000fc800078f30ff */
[C---:B------:R-:W-:Y:S02]  /*5130*/  LOP3.LUT R2, R4.reuse, 0xffffffc0, RZ, 0xc0, !PT ;  /* 0xffffffc004027812 */ /* 0x040fe400078ec0ff */
[----:B------:R-:W-:Y:S02]  /*5140*/  SHF.R.S32.HI R5, RZ, 0x6, R4 ;  /* 0x00000006ff057819 */ /* 0x000fe40000011404 */
[C---:B------:R-:W-:Y:S02]  /*5150*/  ISETP.NE.AND P1, PT, R3.reuse, R2, PT ;  /* 0x000000020300720c */ /* 0x040fe40003f25270 */
[----:B------:R-:W-:Y:S02]  /*5160*/  LEA.HI.SX32 R4, R4, 0xffffffff, 0x1a ;  /* 0xffffffff04047811 */ /* 0x000fe400078fd2ff */
[----:B------:R-:W-:Y:S01]  /*5170*/  ISETP.LT.AND P1, PT, R3, RZ, P1 ;  /* 0x000000ff0300720c */ /* 0x000fe20000f21270 */
[----:B--2---:R-:W-:-:S12]  /*5180*/  @!P0 BRA `(.L_x_55) ;  /* 0x0000003c00148947 */ /* 0x004fd80003800000 */
.L_x_127:
[----:B------:R-:W2:Y:S01]  /*5190*/  LDTM.x32 R12, tmem[UR6] ;  /* 0x00000006000c79ee */ /* 0x000ea200082c0000 */
[----:B------:R-:W-:Y:S01]  /*51a0*/  VIADDMNMX R3, R3, -R2, 0x20, PT ;  /* 0x0000002003037446 */ /* 0x000fe20003800902 */
[----:B------:R-:W-:Y:S01]  /*51b0*/  @!P1 IMAD.MOV R4, RZ, RZ, R5 ;  /* 0x000000ffff049224 */ /* 0x000fe200078e0205 */
[----:B------:R-:W-:Y:S01]  /*51c0*/  R2UR UR6, R101 ;  /* 0x00000000650672ca */ /* 0x000fe200000e0000 */
[----:B------:R-:W-:Y:S01]  /*51d0*/  IMAD.MOV.U32 R106, RZ, RZ, -0x1 ;  /* 0xffffffffff6a7424 */ /* 0x000fe200078e00ff */
[----:B------:R-:W-:Y:S01]  /*51e0*/  LOP3.LUT R105, R103, 0x80, RZ, 0xc0, !PT ;  /* 0x0000008067697812 */ /* 0x000fe200078ec0ff */
[----:B------:R-:W-:Y:S01]  /*51f0*/  IMAD R3, R4, 0x20, R3 ;  /* 0x0000002004037824 */ /* 0x000fe200078e0203 */
[C---:B------:R-:W-:Y:S02]  /*5200*/  R2UR UR11, R104.reuse ;  /* 0x00000000680b72ca */ /* 0x040fe400000e0000 */
[----:B------:R-:W-:Y:S02]  /*5210*/  R2UR UR7, R104 ;  /* 0x00000000680772ca */ /* 0x000fe400000e0000 */
[----:B------:R-:W-:-:S02]  /*5220*/  VIMNMX R5, PT, PT, RZ, R3, !PT ;  /* 0x00000003ff057248 */ /* 0x000fc40007fe0100 */
[----:B------:R-:W-:Y:S02]  /*5230*/  VIMNMX R3, PT, PT, R3, 0x20, !PT ;  /* 0x0000002003037848 */ /* 0x000fe40007fe0100 */
[----:B------:R-:W-:-:S03]  /*5240*/  SHF.L.U32 R2, R106, R5, RZ ;  /* 0x000000056a027219 */ /* 0x000fc600000006ff */
[----:B------:R-:W-:Y:S01]  /*5250*/  VIADD R3, R3, 0xffffffe0 ;  /* 0xffffffe003037836 */ /* 0x000fe20000000000 */
[C---:B------:R-:W-:Y:S02]  /*5260*/  R2P PR, R2.reuse, 0x7e ;  /* 0x0000007e02007804 */ /* 0x040fe40000000000 */
[----:B------:R-:W-:Y:S02]  /*5270*/  LOP3.LUT R4, R2, 0x1, RZ, 0xc0, !PT ;  /* 0x0000000102047812 */ /* 0x000fe400078ec0ff */
[----:B------:R-:W-:Y:S02]  /*5280*/  SHF.L.U32 R106, R106, R3, RZ ;  /* 0x000000036a6a7219 */ /* 0x000fe400000006ff */
[----:B--2---:R-:W-:Y:S02]  /*5290*/  SEL R85, R13, 0xff800000, P1 ;  /* 0xff8000000d557807 */ /* 0x004fe40000800000 */
[----:B------:R-:W-:Y:S02]  /*52a0*/  SEL R80, R14, 0xff800000, P2 ;  /* 0xff8000000e507807 */ /* 0x000fe40001000000 */
[----:B------:R-:W-:-:S02]  /*52b0*/  SEL R81, R15, 0xff800000, P3 ;  /* 0xff8000000f517807 */ /* 0x000fc40001800000 */
[----:B------:R-:W-:Y:S02]  /*52c0*/  SEL R88, R16, 0xff800000, P4 ;  /* 0xff80000010587807 */ /* 0x000fe40002000000 */
[----:B------:R-:W-:Y:S02]  /*52d0*/  SEL R89, R17, 0xff800000, P5 ;  /* 0xff80000011597807 */ /* 0x000fe40002800000 */
[----:B------:R-:W-:Y:S02]  /*52e0*/  SEL R90, R18, 0xff800000, P6 ;  /* 0xff800000125a7807 */ /* 0x000fe40003000000 */
[----:B------:R-:W-:-:S05]  /*52f0*/  R2P PR, R2.B1, 0x7f ;  /* 0x0000007f02007804 */ /* 0x000fca0000001000 */
[----:B------:R-:W-:Y:S02]  /*5300*/  SEL R74, R20, 0xff800000, P0 ;  /* 0xff800000144a7807 */ /* 0x000fe40000000000 */
[----:B------:R-:W-:Y:S02]  /*5310*/  SEL R75, R21, 0xff800000, P1 ;  /* 0xff800000154b7807 */ /* 0x000fe40000800000 */
[----:B------:R-:W-:Y:S02]  /*5320*/  SEL R72, R22, 0xff800000, P2 ;  /* 0xff80000016487807 */ /* 0x000fe40001000000 */
[----:B------:R-:W-:Y:S02]  /*5330*/  SEL R73, R23, 0xff800000, P3 ;  /* 0xff80000017497807 */ /* 0x000fe40001800000 */
[----:B------:R-:W-:Y:S02]  /*5340*/  SEL R82, R24, 0xff800000, P4 ;  /* 0xff80000018527807 */ /* 0x000fe40002000000 */
[----:B------:R-:W-:-:S02]  /*5350*/  SEL R83, R25, 0xff800000, P5 ;  /* 0xff80000019537807 */ /* 0x000fc40002800000 */
[----:B------:R-:W-:Y:S02]  /*5360*/  SEL R86, R26, 0xff800000, P6 ;  /* 0xff8000001a567807 */ /* 0x000fe40003000000 */
[----:B------:R-:W-:-:S05]  /*5370*/  R2P PR, R2.B2, 0x7f ;  /* 0x0000007f02007804 */ /* 0x000fca0000002000 */
[----:B------:R-:W-:Y:S02]  /*5380*/  SEL R44, R28, 0xff800000, P0 ;  /* 0xff8000001c2c7807 */ /* 0x000fe40000000000 */
[----:B------:R-:W-:Y:S02]  /*5390*/  ISETP.NE.U32.AND P0, PT, R4, 0x1, PT ;  /* 0x000000010400780c */ /* 0x000fe40003f05070 */
[----:B------:R-:W-:Y:S02]  /*53a0*/  SEL R45, R29, 0xff800000, P1 ;  /* 0xff8000001d2d7807 */ /* 0x000fe40000800000 */
[----:B------:R-:W-:Y:S02]  /*53b0*/  SEL R84, R12, 0xff800000, !P0 ;  /* 0xff8000000c547807 */ /* 0x000fe40004000000 */
[----:B------:R-:W-:Y:S02]  /*53c0*/  LOP3.LUT P0, RZ, R2, 0x80, RZ, 0xc0, !PT ;  /* 0x0000008002ff7812 */ /* 0x000fe4000780c0ff */
[----:B------:R-:W-:-:S02]  /*53d0*/  SEL R46, R30, 0xff800000, P2 ;  /* 0xff8000001e2e7807 */ /* 0x000fc40001000000 */
[----:B------:R-:W-:Y:S02]  /*53e0*/  SEL R91, R19, 0xff800000, P0 ;  /* 0xff800000135b7807 */ /* 0x000fe40000000000 */
[C---:B------:R-:W-:Y:S02]  /*53f0*/  LOP3.LUT P0, RZ, R2.reuse, 0x8000, RZ, 0xc0, !PT ;  /* 0x0000800002ff7812 */ /* 0x040fe4000780c0ff */
[----:B------:R-:W-:Y:S02]  /*5400*/  SEL R47, R31, 0xff800000, P3 ;  /* 0xff8000001f2f7807 */ /* 0x000fe40001800000 */
[----:B------:R-:W-:Y:S02]  /*5410*/  SEL R87, R27, 0xff800000, P0 ;  /* 0xff8000001b577807 */ /* 0x000fe40000000000 */
[----:B------:R-:W-:Y:S02]  /*5420*/  LOP3.LUT P0, RZ, R2, 0x800000, RZ, 0xc0, !PT ;  /* 0x0080000002ff7812 */ /* 0x000fe4000780c0ff */
[----:B------:R-:W-:-:S02]  /*5430*/  SEL R78, R32, 0xff800000, P4 ;  /* 0xff800000204e7807 */ /* 0x000fc40002000000 */
[----:B------:R-:W-:Y:S02]  /*5440*/  SEL R77, R35, 0xff800000, P0 ;  /* 0xff800000234d7807 */ /* 0x000fe40000000000 */
[----:B------:R-:W-:Y:S02]  /*5450*/  SEL R79, R33, 0xff800000, P5 ;  /* 0xff800000214f7807 */ /* 0x000fe40002800000 */
[----:B------:R-:W-:Y:S02]  /*5460*/  SEL R76, R34, 0xff800000, P6 ;  /* 0xff800000224c7807 */ /* 0x000fe40003000000 */
[----:B-1----:R-:W1:Y:S01]  /*5470*/  LDTM.x32 R4, tmem[UR6] ;  /* 0x00000006000479ee */ /* 0x002e6200082c0000 */
[----:B------:R-:W-:Y:S01]  /*5480*/  R2P PR, R2.B3, 0x7f ;  /* 0x0000007f02007804 */ /* 0x000fe20000003000 */
[----:B------:R-:W-:-:S04]  /*5490*/  USHF.L.U32 UR6, UR13, 0x1f, URZ ;  /* 0x0000001f0d067899 */ /* 0x000fc800080006ff */
[----:B------:R-:W-:Y:S02]  /*54a0*/  SEL R48, R36, 0xff800000, P0 ;  /* 0xff80000024307807 */ /* 0x000fe40000000000 */
[----:B------:R-:W-:Y:S02]  /*54b0*/  ISETP.GT.AND P0, PT, R2, -0x1, PT ;  /* 0xffffffff0200780c */ /* 0x000fe40003f04270 */
[----:B------:R-:W-:Y:S02]  /*54c0*/  SEL R49, R37, 0xff800000, P1 ;  /* 0xff80000025317807 */ /* 0x000fe40000800000 */
[----:B------:R-:W-:Y:S02]  /*54d0*/  SEL R64, R38, 0xff800000, P2 ;  /* 0xff80000026407807 */ /* 0x000fe40001000000 */
[----:B------:R-:W-:Y:S02]  /*54e0*/  SEL R65, R39, 0xff800000, P3 ;  /* 0xff80000027417807 */ /* 0x000fe40001800000 */
[----:B------:R-:W-:-:S02]  /*54f0*/  SEL R70, R40, 0xff800000, P4 ;  /* 0xff80000028467807 */ /* 0x000fc40002000000 */
[----:B------:R-:W-:Y:S02]  /*5500*/  SEL R71, R41, 0xff800000, P5 ;  /* 0xff80000029477807 */ /* 0x000fe40002800000 */
[----:B------:R-:W-:Y:S02]  /*5510*/  SEL R50, R42, 0xff800000, P6 ;  /* 0xff8000002a327807 */ /* 0x000fe40003000000 */
[C---:B------:R-:W-:Y:S02]  /*5520*/  R2P PR, R106.reuse, 0x7e ;  /* 0x0000007e6a007804 */ /* 0x040fe40000000000 */
[----:B------:R-:W-:Y:S02]  /*5530*/  SEL R51, R43, 0xff800000, !P0 ;  /* 0xff8000002b337807 */ /* 0x000fe40004000000 */
[----:B------:R-:W-:Y:S02]  /*5540*/  LOP3.LUT R2, R106, 0x1, RZ, 0xc0, !PT ;  /* 0x000000016a027812 */ /* 0x000fe400078ec0ff */
[----:B-1----:R-:W-:-:S02]  /*5550*/  SEL R63, R5, 0xff800000, P1 ;  /* 0xff800000053f7807 */ /* 0x002fc40000800000 */
[----:B------:R-:W-:Y:S02]  /*5560*/  SEL R56, R6, 0xff800000, P2 ;  /* 0xff80000006387807 */ /* 0x000fe40001000000 */
[----:B------:R-:W-:Y:S02]  /*5570*/  SEL R57, R7, 0xff800000, P3 ;  /* 0xff80000007397807 */ /* 0x000fe40001800000 */
        /* <DEDUP_REMOVED lines=15> */
[----:B------:R-:W-:Y:S01]  /*5670*/  SEL R22, R24, 0xff800000, P4 ;  /* 0xff80000018167807 */ /* 0x000fe20002000000 */
[----:B------:R-:W-:Y:S01]  /*5680*/  IMAD.U32 R24, RZ, RZ, UR8 ;  /* 0x00000008ff187e24 */ /* 0x000fe2000f8e00ff */
[----:B------:R-:W-:Y:S02]  /*5690*/  SEL R62, R4, 0xff800000, !P0 ;  /* 0xff800000043e7807 */ /* 0x000fe40004000000 */
[----:B------:R-:W-:Y:S01]  /*56a0*/  LOP3.LUT P0, RZ, R106, 0x80, RZ, 0xc0, !PT ;  /* 0x000000806aff7812 */ /* 0x000fe2000780c0ff */
[----:B------:R-:W-:Y:S01]  /*56b0*/  IMAD R24, R24, 0x200, R105 ;  /* 0x0000020018187824 */ /* 0x000fe200078e0269 */
[----:B------:R-:W-:-:S02]  /*56c0*/  SEL R3, R23, 0xff800000, P3 ;  /* 0xff80000017037807 */ /* 0x000fc40001800000 */
[----:B------:R-:W-:Y:S02]  /*56d0*/  SEL R69, R11, 0xff800000, P0 ;  /* 0xff8000000b457807 */ /* 0x000fe40000000000 */
[----:B------:R-:W1:Y:S01]  /*56e0*/  LDS.128 R4, [R24+UR4+0x1c410] ;  /* 0x01c4100418047984 */ /* 0x000e620008000c00 */
[C---:B------:R-:W-:Y:S02]  /*56f0*/  LOP3.LUT P0, RZ, R106.reuse, 0x8000, RZ, 0xc0, !PT ;  /* 0x000080006aff7812 */ /* 0x040fe4000780c0ff */
[----:B------:R-:W-:Y:S01]  /*5700*/  SEL R23, R25, 0xff800000, P5 ;  /* 0xff80000019177807 */ /* 0x000fe20002800000 */
[----:B------:R-:W2:Y:S01]  /*5710*/  LDS.128 R12, [R24+UR4+0x1c400] ;  /* 0x01c40004180c7984 */ /* 0x000ea20008000c00 */
[----:B------:R-:W-:Y:S02]  /*5720*/  SEL R59, R19, 0xff800000, P0 ;  /* 0xff800000133b7807 */ /* 0x000fe40000000000 */
[----:B------:R-:W-:Y:S01]  /*5730*/  LOP3.LUT P0, RZ, R106, 0x800000, RZ, 0xc0, !PT ;  /* 0x008000006aff7812 */ /* 0x000fe2000780c0ff */
[----:B------:R-:W3:Y:S01]  /*5740*/  LDS.128 R8, [R24+UR4+0x1c430] ;  /* 0x01c4300418087984 */ /* 0x000ee20008000c00 */
[----:B------:R-:W-:-:S02]  /*5750*/  SEL R26, R26, 0xff800000, P6 ;  /* 0xff8000001a1a7807 */ /* 0x000fc40003000000 */
[----:B------:R-:W-:Y:S02]  /*5760*/  SEL R27, R27, 0xff800000, P0 ;  /* 0xff8000001b1b7807 */ /* 0x000fe40000000000 */
[----:B------:R-:W-:Y:S02]  /*5770*/  SEL R21, R21, 0xff800000, P1 ;  /* 0xff80000015157807 */ /* 0x000fe40000800000 */
[----:B------:R-:W-:-:S05]  /*5780*/  R2P PR, R106.B3, 0x7f ;  /* 0x0000007f6a007804 */ /* 0x000fca0000003000 */
[----:B------:R-:W-:Y:S02]  /*5790*/  SEL R32, R32, 0xff800000, P4 ;  /* 0xff80000020207807 */ /* 0x000fe40002000000 */
[----:B------:R-:W-:Y:S02]  /*57a0*/  ISETP.GT.AND P4, PT, R106, -0x1, PT ;  /* 0xffffffff6a00780c */ /* 0x000fe40003f84270 */
[----:B------:R-:W-:Y:S02]  /*57b0*/  SEL R33, R33, 0xff800000, P5 ;  /* 0xff80000021217807 */ /* 0x000fe40002800000 */
[----:B------:R-:W-:Y:S02]  /*57c0*/  SEL R30, R30, 0xff800000, P2 ;  /* 0xff8000001e1e7807 */ /* 0x000fe40001000000 */
[----:B------:R-:W-:Y:S02]  /*57d0*/  SEL R31, R31, 0xff800000, P3 ;  /* 0xff8000001f1f7807 */ /* 0x000fe40001800000 */
[----:B------:R-:W-:-:S02]  /*57e0*/  SEL R35, R35, 0xff800000, !P4 ;  /* 0xff80000023237807 */ /* 0x000fc40006000000 */
[----:B------:R-:W-:Y:S02]  /*57f0*/  SEL R34, R34, 0xff800000, P6 ;  /* 0xff80000022227807 */ /* 0x000fe40003000000 */
[----:B------:R-:W-:Y:S02]  /*5800*/  SEL R28, R28, 0xff800000, P0 ;  /* 0xff8000001c1c7807 */ /* 0x000fe40000000000 */
[----:B------:R-:W-:Y:S02]  /*5810*/  ELECT P0, URZ, PT ;  /* 0x0000000000ff782f */ /* 0x000fe40003800000 */
[----:B------:R-:W-:Y:S02]  /*5820*/  SEL R29, R29, 0xff800000, P1 ;  /* 0xff8000001d1d7807 */ /* 0x000fe40000800000 */
[----:B------:R-:W-:Y:S01]  /*5830*/  LOP3.LUT P1, RZ, R103, 0x1f, RZ, 0xc0, !PT ;  /* 0x0000001f67ff7812 */ /* 0x000fe2000782c0ff */
[----:B------:R-:W-:Y:S02]  /*5840*/  IMAD.U32 R103, RZ, RZ, UR6 ;  /* 0x00000006ff677e24 */ /* 0x000fe4000f8e00ff */
[----:B-1----:R-:W-:-:S02]  /*5850*/  FFMA2 R88, R88.F32x2.HI_LO, UR10.F32, -R4.F32x2.HI_LO ;  /* 0x0000000a58587c49 */ /* 0x002fc40009000804 */
[----:B------:R-:W-:Y:S02]  /*5860*/  FFMA2 R90, R90.F32x2.HI_LO, UR10.F32, -R6.F32x2.HI_LO ;  /* 0x0000000a5a5a7c49 */ /* 0x000fe40009000806 */
[----:B------:R-:W1:Y:S01]  /*5870*/  LDS.128 R4, [R24+UR4+0x1c420] ;  /* 0x01c4200418047984 */ /* 0x000e620008000c00 */
[----:B--2---:R-:W-:Y:S01]  /*5880*/  FFMA2 R80, R80.F32x2.HI_LO, UR10.F32, -R14.F32x2.HI_LO ;  /* 0x0000000a50507c49 */ /* 0x004fe2000900080e */
[----:B------:R-:W-:Y:S01]  /*5890*/  MUFU.EX2 R92, R88 ;  /* 0x00000058005c7308 */ /* 0x000fe20000000800 */
[----:B------:R-:W-:Y:S02]  /*58a0*/  FFMA2 R96, R84.F32x2.HI_LO, UR10.F32, -R12.F32x2.HI_LO ;  /* 0x0000000a54607c49 */ /* 0x000fe4000900080c */
[----:B------:R-:W-:Y:S01]  /*58b0*/  @P0 IMAD.MOV.U32 R106, RZ, RZ, 0x1 ;  /* 0x00000001ff6a0424 */ /* 0x000fe200078e00ff */
[----:B------:R-:W2:Y:S01]  /*58c0*/  LDS.128 R12, [R24+UR4+0x1c450] ;  /* 0x01c45004180c7984 */ /* 0x000ea20008000c00 */
[----:B---3--:R-:W-:Y:S02]  /*58d0*/  FFMA2 R84, R82.F32x2.HI_LO, UR10.F32, -R8.F32x2.HI_LO ;  /* 0x0000000a52547c49 */ /* 0x008fe40009000808 */
[----:B------:R-:W-:-:S02]  /*58e0*/  @!P1 IMAD.MOV.U32 R104, RZ, RZ, 0x1 ;  /* 0x00000001ff689424 */ /* 0x000fc400078e00ff */
[----:B------:R-:W-:Y:S02]  /*58f0*/  FFMA2 R82, R86.F32x2.HI_LO, UR10.F32, -R10.F32x2.HI_LO ;  /* 0x0000000a56527c49 */ /* 0x000fe4000900080a */
[----:B------:R-:W3:Y:S01]  /*5900*/  LDS.128 R8, [R24+UR4+0x1c440] ;  /* 0x01c4400418087984 */ /* 0x000ee20008000c00 */
[----:B------:R-:W-:Y:S08]  /*5910*/  MUFU.EX2 R93, R89 ;  /* 0x00000059005d7308 */ /* 0x000ff00000000800 */
[----:B------:R-:W-:Y:S08]  /*5920*/  MUFU.EX2 R94, R80 ;  /* 0x00000050005e7308 */ /* 0x000ff00000000800 */
[----:B------:R-:W-:Y:S08]  /*5930*/  MUFU.EX2 R95, R81 ;  /* 0x00000051005f7308 */ /* 0x000ff00000000800 */
[----:B------:R-:W-:Y:S01]  /*5940*/  MUFU.EX2 R90, R90 ;  /* 0x0000005a005a7308 */ /* 0x000fe20000000800 */
[----:B-1----:R-:W-:-:S02]  /*5950*/  FFMA2 R74, R74.F32x2.HI_LO, UR10.F32, -R4.F32x2.HI_LO ;  /* 0x0000000a4a4a7c49 */ /* 0x002fc40009000804 */
[----:B------:R-:W-:-:S05]  /*5960*/  FFMA2 R72, R72.F32x2.HI_LO, UR10.F32, -R6.F32x2.HI_LO ;  /* 0x0000000a48487c49 */ /* 0x000fca0009000806 */
[----:B------:R-:W-:Y:S01]  /*5970*/  MUFU.EX2 R91, R91 ;  /* 0x0000005b005b7308 */ /* 0x000fe20000000800 */
[----:B------:R-:W1:Y:S01]  /*5980*/  LDS.128 R4, [R24+UR4+0x1c470] ;  /* 0x01c4700418047984 */ /* 0x000e620008000c00 */
[----:B--2---:R-:W-:Y:S02]  /*5990*/  FFMA2 R38, R78.F32x2.HI_LO, UR10.F32, -R12.F32x2.HI_LO ;  /* 0x0000000a4e267c49 */ /* 0x004fe4000900080c */
[----:B------:R-:W-:Y:S02]  /*59a0*/  FFMA2 R36, R76.F32x2.HI_LO, UR10.F32, -R14.F32x2.HI_LO ;  /* 0x0000000a4c247c49 */ /* 0x000fe4000900080e */
[----:B------:R-:W2:Y:S01]  /*59b0*/  LDS.128 R12, [R24+UR4+0x1c460] ;  /* 0x01c46004180c7984 */ /* 0x000ea20008000c00 */
[----:B------:R-:W-:Y:S01]  /*59c0*/  NOP ;  /* 0x0000000000007918 */ /* 0x000fe20000000000 */
[----:B---3--:R-:W-:Y:S01]  /*59d0*/  FFMA2 R42, R44.F32x2.HI_LO, UR10.F32, -R8.F32x2.HI_LO ;  /* 0x0000000a2c2a7c49 */ /* 0x008fe20009000808 */
[----:B------:R-:W-:Y:S01]  /*59e0*/  MUFU.EX2 R88, R74 ;  /* 0x0000004a00587308 */ /* 0x000fe20000000800 */
[----:B------:R-:W-:Y:S01]  /*59f0*/  BAR.SYNC.DEFER_BLOCKING 0x3, 0x100 ;  /* 0x00c4000000007b1d */ /* 0x000fe20000010000 */
[----:B------:R-:W-:-:S06]  /*5a00*/  FFMA2 R40, R46.F32x2.HI_LO, UR10.F32, -R10.F32x2.HI_LO ;  /* 0x0000000a2e287c49 */ /* 0x000fcc000900080a */
[----:B------:R-:W-:Y:S08]  /*5a10*/  MUFU.EX2 R89, R75 ;  /* 0x0000004b00597308 */ /* 0x000ff00000000800 */
[----:B------:R-:W-:Y:S08]  /*5a20*/  MUFU.EX2 R86, R72 ;  /* 0x0000004800567308 */ /* 0x000ff00000000800 */
[----:B------:R-:W3:Y:S01]  /*5a30*/  MUFU.EX2 R87, R73 ;  /* 0x0000004900577308 */ /* 0x000ee20000000800 */
[----:B------:R-:W4:Y:S04]  /*5a40*/  LDS.128 R8, [R24+UR4+0x1c510] ;  /* 0x01c5100418087984 */ /* 0x000f280008000c00 */
[----:B------:R-:W5:Y:S01]  /*5a50*/  LDS.128 R16, [R24+UR4+0x1c530] ;  /* 0x01c5300418107984 */ /* 0x000f620008000c00 */
[----:B-1----:R-:W-:-:S02]  /*5a60*/  FFMA2 R46, R70.F32x2.HI_LO, UR10.F32, -R4.F32x2.HI_LO ;  /* 0x0000000a462e7c49 */ /* 0x002fc40009000804 */
[----:B------:R-:W-:Y:S01]  /*5a70*/  MUFU.EX2 R96, R96 ;  /* 0x0000006000607308 */ /* 0x000fe20000000800 */
[----:B------:R-:W-:Y:S02]  /*5a80*/  FFMA2 R44, R50.F32x2.HI_LO, UR10.F32, -R6.F32x2.HI_LO ;  /* 0x0000000a322c7c49 */ /* 0x000fe40009000806 */
[----:B------:R-:W1:Y:S01]  /*5a90*/  LDS.128 R4, [R24+UR4+0x1c500] ;  /* 0x01c5000418047984 */ /* 0x000e620008000c00 */
[----:B--2---:R-:W-:Y:S02]  /*5aa0*/  FFMA2 R12, R48.F32x2.HI_LO, UR10.F32, -R12.F32x2.HI_LO ;  /* 0x0000000a300c7c49 */ /* 0x004fe4000900080c */
[----:B------:R-:W-:Y:S02]  /*5ab0*/  FFMA2 R14, R64.F32x2.HI_LO, UR10.F32, -R14.F32x2.HI_LO ;  /* 0x0000000a400e7c49 */ /* 0x000fe4000900080e */
[----:B------:R-:W-:Y:S01]  /*5ac0*/  MUFU.EX2 R50, R12 ;  /* 0x0000000c00327308 */ /* 0x000fe20000000800 */
[----:B---3--:R-:W-:-:S07]  /*5ad0*/  F2FP.F16.F32.PACK_AB R25, R87, R86 ;  /* 0x000000565719723e */ /* 0x008fce00000000ff */
[----:B------:R-:W-:Y:S08]  /*5ae0*/  MUFU.EX2 R51, R13 ;  /* 0x0000000d00337308 */ /* 0x000ff00000000800 */
[----:B------:R-:W-:Y:S01]  /*5af0*/  MUFU.EX2 R48, R14 ;  /* 0x0000000e00307308 */ /* 0x000fe20000000800 */
[----:B----4-:R-:W-:-:S07]  /*5b00*/  FFMA2 R66, R66.F32x2.HI_LO, UR10.F32, -R8.F32x2.HI_LO ;  /* 0x0000000a42427c49 */ /* 0x010fce0009000808 */
[----:B------:R2:W-:Y:S01]  /*5b10*/  MUFU.EX2 R49, R15 ;  /* 0x0000000f00317308 */ /* 0x0005e20000000800 */
[----:B------:R-:W-:Y:S02]  /*5b20*/  FFMA2 R68, R68.F32x2.HI_LO, UR10.F32, -R10.F32x2.HI_LO ;  /* 0x0000000a44447c49 */ /* 0x000fe4000900080a */
[----:B------:R-:W3:Y:S01]  /*5b30*/  LDS.128 R8, [R24+UR4+0x1c520] ;  /* 0x01c5200418087984 */ /* 0x000ee20008000c00 */
[----:B-----5:R-:W-:Y:S02]  /*5b40*/  FFMA2 R16, R60.F32x2.HI_LO, UR10.F32, -R16.F32x2.HI_LO ;  /* 0x0000000a3c107c49 */ /* 0x020fe40009000810 */
[----:B------:R-:W-:Y:S02]  /*5b50*/  FFMA2 R18, R58.F32x2.HI_LO, UR10.F32, -R18.F32x2.HI_LO ;  /* 0x0000000a3a127c49 */ /* 0x000fe40009000812 */
[----:B------:R-:W4:Y:S01]  /*5b60*/  MUFU.EX2 R97, R97 ;  /* 0x0000006100617308 */ /* 0x000f220000000800 */
[----:B-1----:R-:W-:Y:S02]  /*5b70*/  FFMA2 R62, R62.F32x2.HI_LO, UR10.F32, -R4.F32x2.HI_LO ;  /* 0x0000000a3e3e7c49 */ /* 0x002fe40009000804 */
[----:B------:R-:W-:-:S02]  /*5b80*/  FFMA2 R56, R56.F32x2.HI_LO, UR10.F32, -R6.F32x2.HI_LO ;  /* 0x0000000a38387c49 */ /* 0x000fc40009000806 */
[----:B------:R-:W1:Y:S03]  /*5b90*/  LDS.128 R4, [R24+UR4+0x1c550] ;  /* 0x01c5500418047984 */ /* 0x000e660008000c00 */
[----:B------:R-:W-:Y:S01]  /*5ba0*/  MUFU.EX2 R84, R84 ;  /* 0x0000005400547308 */ /* 0x000fe20000000800 */
[----:B--2---:R-:W2:Y:S07]  /*5bb0*/  LDS.128 R12, [R24+UR4+0x1c540] ;  /* 0x01c54004180c7984 */ /* 0x004eae0008000c00 */
[----:B------:R-:W-:Y:S08]  /*5bc0*/  MUFU.EX2 R85, R85 ;  /* 0x0000005500557308 */ /* 0x000ff00000000800 */
[----:B------:R-:W-:Y:S08]  /*5bd0*/  MUFU.EX2 R82, R82 ;  /* 0x0000005200527308 */ /* 0x000ff00000000800 */
[----:B------:R-:W-:Y:S01]  /*5be0*/  MUFU.EX2 R83, R83 ;  /* 0x0000005300537308 */ /* 0x000fe20000000800 */
[----:B---3--:R-:W-:-:S02]  /*5bf0*/  FFMA2 R54, R54.F32x2.HI_LO, UR10.F32, -R8.F32x2.HI_LO ;  /* 0x0000000a36367c49 */ /* 0x008fc40009000808 */
[----:B------:R-:W-:Y:S02]  /*5c00*/  FFMA2 R52, R52.F32x2.HI_LO, UR10.F32, -R10.F32x2.HI_LO ;  /* 0x0000000a34347c49 */ /* 0x000fe4000900080a */
[----:B------:R-:W3:Y:S03]  /*5c10*/  LDS.128 R8, [R24+UR4+0x1c570] ;  /* 0x01c5700418087984 */ /* 0x000ee60008000c00 */
[----:B------:R-:W-:Y:S01]  /*5c20*/  MUFU.EX2 R38, R38 ;  /* 0x0000002600267308 */ /* 0x000fe20000000800 */
[----:B-1----:R-:W-:Y:S02]  /*5c30*/  FFMA2 R22, R22.F32x2.HI_LO, UR10.F32, -R4.F32x2.HI_LO ;  /* 0x0000000a16167c49 */ /* 0x002fe40009000804 */
[----:B------:R-:W-:-:S05]  /*5c40*/  FFMA2 R26, R26.F32x2.HI_LO, UR10.F32, -R6.F32x2.HI_LO ;  /* 0x0000000a1a1a7c49 */ /* 0x000fca0009000806 */
[----:B------:R-:W-:Y:S01]  /*5c50*/  MUFU.EX2 R70, R52 ;  /* 0x0000003400467308 */ /* 0x000fe20000000800 */
[----:B------:R1:W5:Y:S01]  /*5c60*/  LDS.128 R4, [R24+UR4+0x1c560] ;  /* 0x01c5600418047984 */ /* 0x0003620008000c00 */
[----:B--2---:R-:W-:Y:S02]  /*5c70*/  FFMA2 R14, R2.F32x2.HI_LO, UR10.F32, -R14.F32x2.HI_LO ;  /* 0x0000000a020e7c49 */ /* 0x004fe4000900080e */
[----:B------:R-:W-:Y:S01]  /*5c80*/  FFMA2 R12, R20.F32x2.HI_LO, UR10.F32, -R12.F32x2.HI_LO ;  /* 0x0000000a140c7c49 */ /* 0x000fe2000900080c */
[----:B------:R-:W-:Y:S02]  /*5c90*/  F2FP.F16.F32.PACK_AB R21, R95, R94 ;  /* 0x0000005e5f15723e */ /* 0x000fe400000000ff */
[----:B----4-:R-:W-:Y:S01]  /*5ca0*/  F2FP.F16.F32.PACK_AB R20, R97, R96 ;  /* 0x000000606114723e */ /* 0x010fe200000000ff */
[----:B------:R-:W2:Y:S08]  /*5cb0*/  MUFU.EX2 R71, R53 ;  /* 0x0000003500477308 */ /* 0x000eb00000000800 */
[----:B------:R-:W4:Y:S08]  /*5cc0*/  MUFU.EX2 R39, R39 ;  /* 0x0000002700277308 */ /* 0x000f300000000800 */
[----:B------:R-:W-:Y:S01]  /*5cd0*/  MUFU.EX2 R36, R36 ;  /* 0x0000002400247308 */ /* 0x000fe20000000800 */
[----:B-1----:R-:W-:Y:S01]  /*5ce0*/  F2FP.F16.F32.PACK_AB R24, R89, R88 ;  /* 0x000000585918723e */ /* 0x002fe200000000ff */
[----:B---3--:R-:W-:Y:S01]  /*5cf0*/  FFMA2 R2, R32.F32x2.HI_LO, UR10.F32, -R8.F32x2.HI_LO ;  /* 0x0000000a20027c49 */ /* 0x008fe20009000808 */
[----:B------:R-:W-:Y:S01]  /*5d00*/  F2FP.F16.F32.PACK_AB R32, R51, R50 ;  /* 0x000000323320723e */ /* 0x000fe200000000ff */
[----:B------:R-:W-:-:S04]  /*5d10*/  FFMA2 R10, R34.F32x2.HI_LO, UR10.F32, -R10.F32x2.HI_LO ;  /* 0x0000000a220a7c49 */ /* 0x000fc8000900080a */
[----:B------:R-:W1:Y:S01]  /*5d20*/  MUFU.EX2 R37, R37 ;  /* 0x0000002500257308 */ /* 0x000e620000000800 */
[----:B------:R-:W-:Y:S02]  /*5d30*/  F2FP.F16.F32.PACK_AB R33, R49, R48 ;  /* 0x000000303121723e */ /* 0x000fe400000000ff */
[----:B--2---:R-:W-:Y:S01]  /*5d40*/  F2FP.F16.F32.PACK_AB R9, R71, R70 ;  /* 0x000000464709723e */ /* 0x004fe200000000ff */
[----:B-----5:R-:W-:-:S04]  /*5d50*/  FFMA2 R52, R30.F32x2.HI_LO, UR10.F32, -R6.F32x2.HI_LO ;  /* 0x0000000a1e347c49 */ /* 0x020fc80009000806 */
[----:B------:R-:W-:Y:S01]  /*5d60*/  MUFU.EX2 R42, R42 ;  /* 0x0000002a002a7308 */ /* 0x000fe20000000800 */
[----:B------:R-:W-:Y:S01]  /*5d70*/  FFMA2 R4, R28.F32x2.HI_LO, UR10.F32, -R4.F32x2.HI_LO ;  /* 0x0000000a1c047c49 */ /* 0x000fe20009000804 */
[----:B----4-:R-:W-:-:S06]  /*5d80*/  F2FP.F16.F32.PACK_AB R30, R39, R38 ;  /* 0x00000026271e723e */ /* 0x010fcc00000000ff */
[----:B------:R-:W2:Y:S01]  /*5d90*/  MUFU.EX2 R43, R43 ;  /* 0x0000002b002b7308 */ /* 0x000ea20000000800 */
[----:B-1----:R-:W-:-:S07]  /*5da0*/  F2FP.F16.F32.PACK_AB R31, R37, R36 ;  /* 0x00000024251f723e */ /* 0x002fce00000000ff */
[----:B------:R-:W-:Y:S08]  /*5db0*/  MUFU.EX2 R40, R40 ;  /* 0x0000002800287308 */ /* 0x000ff00000000800 */
[----:B------:R-:W1:Y:S01]  /*5dc0*/  MUFU.EX2 R41, R41 ;  /* 0x0000002900297308 */ /* 0x000e620000000800 */
[----:B--2---:R-:W-:-:S07]  /*5dd0*/  F2FP.F16.F32.PACK_AB R28, R43, R42 ;  /* 0x0000002a2b1c723e */ /* 0x004fce00000000ff */
[----:B------:R-:W-:Y:S08]  /*5de0*/  MUFU.EX2 R46, R46 ;  /* 0x0000002e002e7308 */ /* 0x000ff00000000800 */
        /* <DEDUP_REMOVED lines=12> */
[----:B------:R-:W-:Y:S01]  /*5eb0*/  MUFU.EX2 R81, R63 ;  /* 0x0000003f00517308 */ /* 0x000fe20000000800 */
[----:B-1----:R-:W-:-:S07]  /*5ec0*/  F2FP.F16.F32.PACK_AB R7, R75, R74 ;  /* 0x0000004a4b07723e */ /* 0x002fce00000000ff */
[----:B------:R-:W-:Y:S08]  /*5ed0*/  MUFU.EX2 R78, R56 ;  /* 0x00000038004e7308 */ /* 0x000ff00000000800 */
[----:B------:R-:W-:Y:S08]  /*5ee0*/  MUFU.EX2 R79, R57 ;  /* 0x00000039004f7308 */ /* 0x000ff00000000800 */
[----:B------:R-:W-:Y:S08]  /*5ef0*/  MUFU.EX2 R72, R54 ;  /* 0x0000003600487308 */ /* 0x000ff00000000800 */
[----:B------:R-:W1:Y:S08]  /*5f00*/  MUFU.EX2 R73, R55 ;  /* 0x0000003700497308 */ /* 0x000e700000000800 */
[----:B------:R-:W-:Y:S08]  /*5f10*/  MUFU.EX2 R68, R16 ;  /* 0x0000001000447308 */ /* 0x000ff00000000800 */
[----:B------:R-:W-:Y:S01]  /*5f20*/  MUFU.EX2 R69, R17 ;  /* 0x0000001100457308 */ /* 0x000fe20000000800 */
[----:B-1----:R-:W-:-:S07]  /*5f30*/  F2FP.F16.F32.PACK_AB R8, R73, R72 ;  /* 0x000000484908723e */ /* 0x002fce00000000ff */
[----:B------:R-:W-:Y:S08]  /*5f40*/  MUFU.EX2 R66, R18 ;  /* 0x0000001200427308 */ /* 0x000ff00000000800 */
[----:B------:R-:W-:Y:S08]  /*5f50*/  MUFU.EX2 R67, R19 ;  /* 0x0000001300437308 */ /* 0x000ff00000000800 */
[----:B------:R1:W-:Y:S08]  /*5f60*/  MUFU.EX2 R64, R22 ;  /* 0x0000001600407308 */ /* 0x0003f00000000800 */
[----:B------:R2:W-:Y:S08]  /*5f70*/  MUFU.EX2 R65, R23 ;  /* 0x0000001700417308 */ /* 0x0005f00000000800 */
[----:B------:R3:W-:Y:S01]  /*5f80*/  MUFU.EX2 R62, R26 ;  /* 0x0000001a003e7308 */ /* 0x0007e20000000800 */
[----:B-1----:R-:W-:-:S07]  /*5f90*/  F2FP.F16.F32.PACK_AB R22, R93, R92 ;  /* 0x0000005c5d16723e */ /* 0x002fce00000000ff */
[----:B------:R1:W-:Y:S01]  /*5fa0*/  MUFU.EX2 R63, R27 ;  /* 0x0000001b003f7308 */ /* 0x0003e20000000800 */
[----:B--2---:R-:W-:-:S07]  /*5fb0*/  F2FP.F16.F32.PACK_AB R23, R91, R90 ;  /* 0x0000005a5b17723e */ /* 0x004fce00000000ff */
[----:B------:R-:W-:Y:S01]  /*5fc0*/  MUFU.EX2 R60, R12 ;  /* 0x0000000c003c7308 */ /* 0x000fe20000000800 */
[----:B---3--:R-:W-:-:S07]  /*5fd0*/  F2FP.F16.F32.PACK_AB R26, R85, R84 ;  /* 0x00000054551a723e */ /* 0x008fce00000000ff */
[----:B------:R-:W2:Y:S01]  /*5fe0*/  MUFU.EX2 R61, R13 ;  /* 0x0000000d003d7308 */ /* 0x000ea20000000800 */
[----:B-1----:R-:W-:-:S04]  /*5ff0*/  F2FP.F16.F32.PACK_AB R27, R83, R82 ;  /* 0x00000052531b723e */ /* 0x002fc800000000ff */
[----:B------:R-:W-:Y:S03]  /*6000*/  STTM.x16 tmem[UR11], R20 ;  /* 0x00000014000079ed */ /* 0x000fe6000824000b */
[----:B------:R1:W-:Y:S08]  /*6010*/  MUFU.EX2 R58, R14 ;  /* 0x0000000e003a7308 */ /* 0x0003f00000000800 */
[----:B------:R3:W4:Y:S01]  /*6020*/  MUFU.EX2 R59, R15 ;  /* 0x0000000f003b7308 */ /* 0x0007220000000800 */
[----:B--2---:R-:W-:-:S07]  /*6030*/  F2FP.F16.F32.PACK_AB R12, R61, R60 ;  /* 0x0000003c3d0c723e */ /* 0x004fce00000000ff */
[----:B------:R-:W-:Y:S01]  /*6040*/  MUFU.EX2 R2, R2 ;  /* 0x0000000200027308 */ /* 0x000fe20000000800 */
[----:B-1----:R-:W-:-:S07]  /*6050*/  F2FP.F16.F32.PACK_AB R14, R65, R64 ;  /* 0x00000040410e723e */ /* 0x002fce00000000ff */
[----:B------:R-:W1:Y:S01]  /*6060*/  MUFU.EX2 R3, R3 ;  /* 0x0000000300037308 */ /* 0x000e620000000800 */
[----:B---3--:R-:W-:Y:S02]  /*6070*/  F2FP.F16.F32.PACK_AB R15, R63, R62 ;  /* 0x0000003e3f0f723e */ /* 0x008fe400000000ff */
[----:B----4-:R-:W-:-:S05]  /*6080*/  F2FP.F16.F32.PACK_AB R13, R59, R58 ;  /* 0x0000003a3b0d723e */ /* 0x010fca00000000ff */
[----:B------:R2:W-:Y:S08]  /*6090*/  MUFU.EX2 R54, R10 ;  /* 0x0000000a00367308 */ /* 0x0005f00000000800 */
[----:B------:R3:W4:Y:S01]  /*60a0*/  MUFU.EX2 R55, R11 ;  /* 0x0000000b00377308 */ /* 0x0007220000000800 */
[----:B-1----:R-:W-:-:S07]  /*60b0*/  F2FP.F16.F32.PACK_AB R18, R3, R2 ;  /* 0x000000020312723e */ /* 0x002fce00000000ff */
[----:B------:R1:W-:Y:S01]  /*60c0*/  MUFU.EX2 R56, R4 ;  /* 0x0000000400387308 */ /* 0x0003e20000000800 */
[----:B--2---:R-:W-:-:S07]  /*60d0*/  F2FP.F16.F32.PACK_AB R10, R69, R68 ;  /* 0x00000044450a723e */ /* 0x004fce00000000ff */
[----:B------:R2:W5:Y:S01]  /*60e0*/  MUFU.EX2 R57, R5 ;  /* 0x0000000500397308 */ /* 0x0005620000000800 */
[----:B---3--:R-:W-:Y:S02]  /*60f0*/  F2FP.F16.F32.PACK_AB R11, R67, R66 ;  /* 0x00000042430b723e */ /* 0x008fe400000000ff */
[----:B----4-:R-:W-:-:S05]  /*6100*/  F2FP.F16.F32.PACK_AB R19, R55, R54 ;  /* 0x000000363713723e */ /* 0x010fca00000000ff */
[----:B------:R-:W-:Y:S01]  /*6110*/  MUFU.EX2 R52, R52 ;  /* 0x0000003400347308 */ /* 0x000fe20000000800 */
[----:B-1----:R-:W-:-:S07]  /*6120*/  F2FP.F16.F32.PACK_AB R4, R81, R80 ;  /* 0x000000505104723e */ /* 0x002fce00000000ff */
[----:B------:R-:W1:Y:S01]  /*6130*/  MUFU.EX2 R53, R53 ;  /* 0x0000003500357308 */ /* 0x000e620000000800 */
[----:B--2---:R-:W-:Y:S02]  /*6140*/  F2FP.F16.F32.PACK_AB R5, R79, R78 ;  /* 0x0000004e4f05723e */ /* 0x004fe400000000ff */
[----:B-----5:R-:W-:Y:S02]  /*6150*/  F2FP.F16.F32.PACK_AB R16, R57, R56 ;  /* 0x000000383910723e */ /* 0x020fe400000000ff */
[----:B-1----:R-:W-:-:S04]  /*6160*/  F2FP.F16.F32.PACK_AB R17, R53, R52 ;  /* 0x000000343511723e */ /* 0x002fc800000000ff */
[----:B------:R1:W-:Y:S01]  /*6170*/  STTM.x16 tmem[UR7+0x20], R4 ;  /* 0x00002004000079ed */ /* 0x0003e20008240007 */
[----:B------:R-:W2:Y:S01]  /*6180*/  FENCE.VIEW.ASYNC.T ;  /* 0x00000000000073c6 */ /* 0x000ea20000000200 */
[----:B------:R3:W-:Y:S06]  /*6190*/  MEMBAR.ALL.CTA ;  /* 0x0000000000007992 */ /* 0x0007ec0000008000 */
[----:B---3--:R-:W2:Y:S02]  /*61a0*/  FENCE.VIEW.ASYNC.S ;  /* 0x00000000000073c6 */ /* 0x008ea40000000000 */
[----:B--2---:R-:W-:Y:S06]  /*61b0*/  BAR.SYNC.DEFER_BLOCKING 0x3, 0x100 ;  /* 0x00c4000000007b1d */ /* 0x004fec0000010000 */
[----:B------:R2:W-:Y:S01]  /*61c0*/  @P0 SYNCS.ARRIVE.TRANS64.ART0 RZ, [UR4+0x68], R106 ;  /* 0x0000686affff09a7 */ /* 0x0005e20008500004 */
[----:B------:R-:W-:Y:S01]  /*61d0*/  UMOV UR4, UR17 ;  /* 0x0000001100047c82 */ /* 0x000fe20008000000 */
[----:B-1----:R-:W-:Y:S01]  /*61e0*/  IMAD.U32 R5, RZ, RZ, UR5 ;  /* 0x00000005ff057e24 */ /* 0x002fe2000f8e00ff */
[----:B------:R2:W-:Y:S01]  /*61f0*/  @!P1 SYNCS.ARRIVE.TRANS64.ART0 RZ, [UR9+0x40], R104 ;  /* 0x00004068ffff99a7 */ /* 0x0005e20008500009 */
[----:B------:R-:W1:Y:S02]  /*6200*/  SYNCS.PHASECHK.TRANS64.TRYWAIT P0, [UR4+0x50], R103 ;  /* 0x00005067ff0075a7 */ /* 0x000e640008001104 */
[----:B-12---:R-:W-:Y:S05]  /*6210*/  @!P0 BRA `(.L_x_56) ;  /* 0x0000002c00108947 */ /* 0x006fea0003800000 */
.L_x_129:
[----:B------:R-:W2:Y:S01]  /*6220*/  SYNCS.PHASECHK.TRANS64.TRYWAIT P0, [UR4+0x70], R5 ;  /* 0x00007005ff0075a7 */ /* 0x000ea20008001104 */
[----:B------:R-:W3:Y:S02]  /*6230*/  S2R R103, SR_TID.X ;  /* 0x0000000000677919 */ /* 0x000ee40000002100 */
[----:B---3--:R-:W-:-:S05]  /*6240*/  SHF.R.U32.HI R124, RZ, 0x2, R103 ;  /* 0x00000002ff7c7819 */ /* 0x008fca0000011667 */
[----:B------:R-:W-:-:S05]  /*6250*/  IMAD R106, R103, 0x10000, R124 ;  /* 0x00010000676a7824 */ /* 0x000fca00078e027c */
[----:B------:R-:W-:-:S04]  /*6260*/  LOP3.LUT R106, R106, 0x600020, RZ, 0xc0, !PT ;  /* 0x006000206a6a7812 */ /* 0x000fc800078ec0ff */
[----:B-1----:R-:W-:-:S04]  /*6270*/  LOP3.LUT R4, R106, 0xc0, RZ, 0xfc, !PT ;  /* 0x000000c06a047812 */ /* 0x002fc800078efcff */
[----:B------:R-:W-:Y:S01]  /*6280*/  R2UR UR6, R4 ;  /* 0x00000000040672ca */ /* 0x000fe200000e0000 */
[----:B--2---:R-:W-:-:S14]  /*6290*/  @!P0 BRA `(.L_x_57) ;  /* 0x0000002c00108947 */ /* 0x004fdc0003800000 */
.L_x_131:
[----:B-1----:R-:W1:Y:S01]  /*62a0*/  LDTM.x32 R4, tmem[UR6] ;  /* 0x00000006000479ee */ /* 0x002e6200082c0000 */
[----:B------:R-:W-:Y:S01]  /*62b0*/  NOP ;  /* 0x0000000000007918 */ /* 0x000fe20000000000 */
[----:B-1----:R-:W-:Y:S01]  /*62c0*/  BAR.SYNC.DEFER_BLOCKING 0x3, 0x100 ;  /* 0x00c4000000007b1d */ /* 0x002fe20000010000 */
[----:B------:R-:W-:Y:S02]  /*62d0*/  USHF.L.U32 UR5, UR14, 0x1f, URZ ;  /* 0x0000001f0e057899 */ /* 0x000fe400080006ff */
[----:B------:R-:W-:-:S04]  /*62e0*/  UIADD3 UR7, UPT, UPT, UR8, 0x1, URZ ;  /* 0x0000000108077890 */ /* 0x000fc8000fffe0ff */
[----:B------:R-:W-:Y:S01]  /*62f0*/  IMAD.U32 R125, RZ, RZ, UR5 ;  /* 0x00000005ff7d7e24 */ /* 0x000fe2000f8e00ff */
[----:B------:R-:W1:Y:S04]  /*6300*/  LDS.128 R120, [R105+UR4+0x1c810] ;  /* 0x01c8100469787984 */ /* 0x000e680008000c00 */
[----:B------:R-:W2:Y:S04]  /*6310*/  LDS.128 R116, [R105+UR4+0x1c800] ;  /* 0x01c8000469747984 */ /* 0x000ea80008000c00 */
[----:B------:R-:W3:Y:S04]  /*6320*/  LDS.128 R112, [R105+UR4+0x1c830] ;  /* 0x01c8300469707984 */ /* 0x000ee80008000c00 */
[----:B------:R-:W4:Y:S01]  /*6330*/  LDS.128 R108, [R105+UR4+0x1c820] ;  /* 0x01c82004696c7984 */ /* 0x000f220008000c00 */
[----:B-1----:R-:W-:-:S02]  /*6340*/  FADD2 R10, R10.F32x2.HI_LO, -R122.F32x2.HI_LO ;  /* 0x8000007a0a0a724b */ /* 0x002fc40000000000 */
[----:B------:R-:W-:Y:S02]  /*6350*/  FADD2 R8, R8.F32x2.HI_LO, -R120.F32x2.HI_LO ;  /* 0x800000780808724b */ /* 0x000fe40000000000 */
[----:B--2---:R-:W-:Y:S02]  /*6360*/  FADD2 R4, R4.F32x2.HI_LO, -R116.F32x2.HI_LO ;  /* 0x800000740404724b */ /* 0x004fe40000000000 */
[----:B------:R-:W-:Y:S02]  /*6370*/  FADD2 R6, R6.F32x2.HI_LO, -R118.F32x2.HI_LO ;  /* 0x800000760606724b */ /* 0x000fe40000000000 */
[----:B------:R-:W-:Y:S01]  /*6380*/  FMUL2 R10, R90.F32x2.HI_LO, R10.F32x2.HI_LO ;  /* 0x0000000a5a0a724a */ /* 0x000fe20000000000 */
[----:B------:R-:W1:Y:S01]  /*6390*/  LDS.128 R116, [R105+UR4+0x1c850] ;  /* 0x01c8500469747984 */ /* 0x000e620008000c00 */
[----:B------:R-:W-:Y:S02]  /*63a0*/  FMUL2 R4, R96.F32x2.HI_LO, R4.F32x2.HI_LO ;  /* 0x000000046004724a */ /* 0x000fe40000000000 */
[----:B------:R-:W-:-:S02]  /*63b0*/  FMUL2 R8, R92.F32x2.HI_LO, R8.F32x2.HI_LO ;  /* 0x000000085c08724a */ /* 0x000fc40000000000 */
[----:B------:R-:W-:Y:S02]  /*63c0*/  FMUL2 R6, R94.F32x2.HI_LO, R6.F32x2.HI_LO ;  /* 0x000000065e06724a */ /* 0x000fe40000000000 */
[----:B---3--:R-:W-:Y:S01]  /*63d0*/  FADD2 R90, R16.F32x2.HI_LO, -R112.F32x2.HI_LO ;  /* 0x80000070105a724b */ /* 0x008fe20000000000 */
[----:B------:R-:W2:Y:S01]  /*63e0*/  LDS.128 R92, [R105+UR4+0x1c870] ;  /* 0x01c87004695c7984 */ /* 0x000ea20008000c00 */
[----:B------:R-:W-:Y:S02]  /*63f0*/  FADD2 R96, R18.F32x2.HI_LO, -R114.F32x2.HI_LO ;  /* 0x800000721260724b */ /* 0x000fe40000000000 */
[----:B------:R-:W-:Y:S01]  /*6400*/  FMUL2 R84, R84.F32x2.HI_LO, R90.F32x2.HI_LO ;  /* 0x0000005a5454724a */ /* 0x000fe20000000000 */
[----:B------:R-:W3:Y:S01]  /*6410*/  LDS.128 R112, [R105+UR4+0x1c840] ;  /* 0x01c8400469707984 */ /* 0x000ee20008000c00 */
[----:B------:R-:W-:Y:S02]  /*6420*/  FMUL2 R90, R82.F32x2.HI_LO, R96.F32x2.HI_LO ;  /* 0x00000060525a724a */ /* 0x000fe40000000000 */
[----:B------:R-:W-:Y:S01]  /*6430*/  IMAD.SHL.U32 R83, R103, 0x40, RZ ;  /* 0x0000004067537824 */ /* 0x000fe200078e00ff */
[----:B------:R-:W-:Y:S01]  /*6440*/  LOP3.LUT R82, R124, 0x20, RZ, 0xc0, !PT ;  /* 0x000000207c527812 */ /* 0x000fe200078ec0ff */
[----:B------:R-:W5:Y:S01]  /*6450*/  LDS.128 R16, [R105+UR4+0x1c860] ;  /* 0x01c8600469107984 */ /* 0x000f620008000c00 */
[----:B------:R-:W5:Y:S01]  /*6460*/  SYNCS.PHASECHK.TRANS64.TRYWAIT P0, [UR4+0x88], R125 ;  /* 0x0000887dff0075a7 */ /* 0x000f620008001104 */
[----:B----4-:R-:W-:Y:S01]  /*6470*/  FADD2 R12, R12.F32x2.HI_LO, -R108.F32x2.HI_LO ;  /* 0x8000006c0c0c724b */ /* 0x010fe20000000000 */
[----:B------:R-:W-:Y:S01]  /*6480*/  LOP3.LUT R104, R82, 0x1fc0, R83, 0xf8, !PT ;  /* 0x00001fc052687812 */ /* 0x000fe200078ef853 */
[----:B------:R-:W-:-:S02]  /*6490*/  FADD2 R14, R14.F32x2.HI_LO, -R110.F32x2.HI_LO ;  /* 0x8000006e0e0e724b */ /* 0x000fc40000000000 */
[----:B------:R-:W-:Y:S01]  /*64a0*/  FMUL2 R88, R88.F32x2.HI_LO, R12.F32x2.HI_LO ;  /* 0x0000000c5858724a */ /* 0x000fe20000000000 */
[----:B------:R-:W-:Y:S01]  /*64b0*/  IADD3 R104, PT, PT, R104, UR4, R104 ;  /* 0x0000000468687c10 */ /* 0x000fe2000fffe068 */
[----:B------:R-:W-:-:S03]  /*64c0*/  FMUL2 R86, R86.F32x2.HI_LO, R14.F32x2.HI_LO ;  /* 0x0000000e5656724a */ /* 0x000fc60000000000 */
[C---:B------:R-:W-:Y:S01]  /*64d0*/  IADD3 R14, PT, PT, R104.reuse, 0x18420, RZ ;  /* 0x00018420680e7810 */ /* 0x040fe20007ffe0ff */
[C---:B------:R-:W-:Y:S01]  /*64e0*/  VIADD R13, R104.reuse, 0x18410 ;  /* 0x00018410680d7836 */ /* 0x040fe20000000000 */
[C---:B------:R-:W-:Y:S01]  /*64f0*/  IADD3 R120, PT, PT, R104.reuse, 0x14430, RZ ;  /* 0x0001443068787810 */ /* 0x040fe20007ffe0ff */
[C---:B------:R-:W-:Y:S01]  /*6500*/  VIADD R12, R104.reuse, 0x18400 ;  /* 0x00018400680c7836 */ /* 0x040fe20000000000 */
[----:B------:R-:W-:Y:S01]  /*6510*/  SHF.R.U32.HI R97, RZ, 0x3, R14 ;  /* 0x00000003ff617819 */ /* 0x000fe2000001160e */
[C---:B------:R-:W-:Y:S01]  /*6520*/  VIADD R107, R104.reuse, 0x18430 ;  /* 0x00018430686b7836 */ /* 0x040fe20000000000 */
[----:B------:R-:W-:Y:S01]  /*6530*/  SHF.R.U32.HI R96, RZ, 0x3, R13 ;  /* 0x00000003ff607819 */ /* 0x000fe2000001160d */
[C---:B------:R-:W-:Y:S01]  /*6540*/  VIADD R122, R104.reuse, 0x14420 ;  /* 0x00014420687a7836 */ /* 0x040fe20000000000 */
[----:B------:R-:W-:Y:S01]  /*6550*/  SHF.R.U32.HI R83, RZ, 0x3, R12 ;  /* 0x00000003ff537819 */ /* 0x000fe2000001160c */
[----:B------:R-:W-:Y:S01]  /*6560*/  VIADD R121, R104, 0x14410 ;  /* 0x0001441068797836 */ /* 0x000fe20000000000 */
[----:B------:R-:W-:-:S02]  /*6570*/  LOP3.LUT R96, R13, 0x70, R96, 0x78, !PT ;  /* 0x000000700d607812 */ /* 0x000fc400078e7860 */
[----:B------:R-:W-:Y:S01]  /*6580*/  LOP3.LUT R83, R12, 0x70, R83, 0x78, !PT ;  /* 0x000000700c537812 */ /* 0x000fe200078e7853 */
[----:B-1----:R-:W-:Y:S01]  /*6590*/  FADD2 R12, R24.F32x2.HI_LO, -R116.F32x2.HI_LO ;  /* 0x80000074180c724b */ /* 0x002fe20000000000 */
[----:B------:R-:W-:Y:S01]  /*65a0*/  IADD3 R104, PT, PT, R104, 0x14400, RZ ;  /* 0x0001440068687810 */ /* 0x000fe20007ffe0ff */
[----:B------:R-:W-:Y:S01]  /*65b0*/  FADD2 R26, R26.F32x2.HI_LO, -R118.F32x2.HI_LO ;  /* 0x800000761a1a724b */ /* 0x000fe20000000000 */
[----:B------:R-:W-:Y:S01]  /*65c0*/  LOP3.LUT R97, R14, 0x70, R97, 0x78, !PT ;  /* 0x000000700e617812 */ /* 0x000fe200078e7861 */
[----:B------:R-:W-:Y:S01]  /*65d0*/  FMUL2 R12, R38.F32x2.HI_LO, R12.F32x2.HI_LO ;  /* 0x0000000c260c724a */ /* 0x000fe20000000000 */
[----:B------:R-:W-:Y:S01]  /*65e0*/  F2FP.F16.F32.PACK_AB R38, R9, R8 ;  /* 0x000000080926723e */ /* 0x000fe200000000ff */
[----:B------:R-:W-:Y:S01]  /*65f0*/  FMUL2 R8, R36.F32x2.HI_LO, R26.F32x2.HI_LO ;  /* 0x0000001a2408724a */ /* 0x000fe20000000000 */
[----:B------:R-:W-:Y:S01]  /*6600*/  F2FP.F16.F32.PACK_AB R36, R5, R4 ;  /* 0x000000040524723e */ /* 0x000fe200000000ff */
[----:B--2---:R-:W-:Y:S01]  /*6610*/  FADD2 R32, R32.F32x2.HI_LO, -R92.F32x2.HI_LO ;  /* 0x8000005c2020724b */ /* 0x004fe20000000000 */
[----:B------:R-:W-:Y:S01]  /*6620*/  SHF.R.U32.HI R4, RZ, 0x3, R103 ;  /* 0x00000003ff047819 */ /* 0x000fe20000011667 */
[----:B------:R-:W-:Y:S01]  /*6630*/  FADD2 R34, R34.F32x2.HI_LO, -R94.F32x2.HI_LO ;  /* 0x8000005e2222724b */ /* 0x000fe20000000000 */
[----:B------:R-:W-:Y:S01]  /*6640*/  SHF.R.U32.HI R123, RZ, 0x3, R104 ;  /* 0x00000003ff7b7819 */ /* 0x000fe20000011668 */
[----:B---3--:R-:W-:Y:S01]  /*6650*/  FADD2 R20, R20.F32x2.HI_LO, -R112.F32x2.HI_LO ;  /* 0x800000701414724b */ /* 0x008fe20000000000 */
[----:B------:R-:W-:Y:S01]  /*6660*/  LOP3.LUT R5, R4, 0x10, RZ, 0xc0, !PT ;  /* 0x0000001004057812 */ /* 0x000fe200078ec0ff */
[----:B------:R-:W-:Y:S01]  /*6670*/  FADD2 R22, R22.F32x2.HI_LO, -R114.F32x2.HI_LO ;  /* 0x800000721616724b */ /* 0x000fe20000000000 */
[----:B------:R-:W-:Y:S01]  /*6680*/  SHF.R.U32.HI R108, RZ, 0x3, R107 ;  /* 0x00000003ff6c7819 */ /* 0x000fe2000001166b */
[----:B-----5:R-:W-:Y:S01]  /*6690*/  FADD2 R28, R28.F32x2.HI_LO, -R16.F32x2.HI_LO ;  /* 0x800000101c1c724b */ /* 0x020fe20000000000 */
[----:B------:R-:W-:Y:S01]  /*66a0*/  SHF.R.U32.HI R25, RZ, 0x3, R120 ;  /* 0x00000003ff197819 */ /* 0x000fe20000011678 */
[----:B------:R-:W-:Y:S01]  /*66b0*/  FADD2 R30, R30.F32x2.HI_LO, -R18.F32x2.HI_LO ;  /* 0x800000121e1e724b */ /* 0x000fe20000000000 */
[----:B------:R-:W-:Y:S01]  /*66c0*/  SHF.R.U32.HI R15, RZ, 0x3, R122 ;  /* 0x00000003ff0f7819 */ /* 0x000fe2000001167a */
[----:B------:R-:W-:Y:S01]  /*66d0*/  FMUL2 R20, R42.F32x2.HI_LO, R20.F32x2.HI_LO ;  /* 0x000000142a14724a */ /* 0x000fe20000000000 */
[----:B------:R-:W-:Y:S01]  /*66e0*/  SHF.R.U32.HI R14, RZ, 0x3, R121 ;  /* 0x00000003ff0e7819 */ /* 0x000fe20000011679 */
[----:B------:R-:W-:Y:S01]  /*66f0*/  FMUL2 R22, R40.F32x2.HI_LO, R22.F32x2.HI_LO ;  /* 0x000000162816724a */ /* 0x000fe20000000000 */
[----:B------:R-:W-:Y:S01]  /*6700*/  IADD3 R105, PT, PT, R105, UR4, RZ ;  /* 0x0000000469697c10 */ /* 0x000fe2000fffe0ff */
[----:B------:R-:W-:Y:S01]  /*6710*/  FMUL2 R32, R46.F32x2.HI_LO, R32.F32x2.HI_LO ;  /* 0x000000202e20724a */ /* 0x000fe20000000000 */
[----:B------:R-:W-:Y:S01]  /*6720*/  LOP3.LUT R123, R104, 0x70, R123, 0x78, !PT ;  /* 0x00000070687b7812 */ /* 0x000fe200078e787b */
[----:B------:R-:W-:Y:S01]  /*6730*/  FMUL2 R34, R44.F32x2.HI_LO, R34.F32x2.HI_LO ;  /* 0x000000222c22724a */ /* 0x000fe20000000000 */
[----:B------:R-:W-:Y:S01]  /*6740*/  LOP3.LUT R107, R107, 0x70, R108, 0x78, !PT ;  /* 0x000000706b6b7812 */ /* 0x000fe200078e786c */
[----:B------:R-:W-:Y:S01]  /*6750*/  FMUL2 R28, R50.F32x2.HI_LO, R28.F32x2.HI_LO ;  /* 0x0000001c321c724a */ /* 0x000fe20000000000 */
[----:B------:R-:W-:Y:S01]  /*6760*/  LOP3.LUT R120, R120, 0x70, R25, 0x78, !PT ;  /* 0x0000007078787812 */ /* 0x000fe200078e7819 */
[----:B------:R-:W-:Y:S01]  /*6770*/  FMUL2 R30, R48.F32x2.HI_LO, R30.F32x2.HI_LO ;  /* 0x0000001e301e724a */ /* 0x000fe20000000000 */
[----:B------:R-:W-:Y:S01]  /*6780*/  LOP3.LUT R122, R122, 0x70, R15, 0x78, !PT ;  /* 0x000000707a7a7812 */ /* 0x000fe200078e780f */
[----:B------:R-:W-:Y:S01]  /*6790*/  IMAD.IADD R104, R106, 0x1, -R5 ;  /* 0x000000016a687824 */ /* 0x000fe200078e0a05 */
[----:B------:R-:W-:-:S02]  /*67a0*/  LOP3.LUT R121, R121, 0x70, R14, 0x78, !PT ;  /* 0x0000007079797812 */ /* 0x000fc400078e780e */
[----:B------:R-:W-:Y:S02]  /*67b0*/  F2FP.F16.F32.PACK_AB R39, R11, R10 ;  /* 0x0000000a0b27723e */ /* 0x000fe400000000ff */
[----:B------:R-:W-:Y:S02]  /*67c0*/  F2FP.F16.F32.PACK_AB R37, R7, R6 ;  /* 0x000000060725723e */ /* 0x000fe400000000ff */
[----:B------:R-:W-:Y:S02]  /*67d0*/  F2FP.F16.F32.PACK_AB R42, R85, R84 ;  /* 0x00000054552a723e */ /* 0x000fe400000000ff */
[----:B------:R-:W-:Y:S02]  /*67e0*/  F2FP.F16.F32.PACK_AB R43, R91, R90 ;  /* 0x0000005a5b2b723e */ /* 0x000fe400000000ff */
[----:B------:R-:W-:Y:S02]  /*67f0*/  F2FP.F16.F32.PACK_AB R40, R89, R88 ;  /* 0x000000585928723e */ /* 0x000fe400000000ff */
[----:B------:R-:W-:-:S02]  /*6800*/  F2FP.F16.F32.PACK_AB R41, R87, R86 ;  /* 0x000000565729723e */ /* 0x000fc400000000ff */
        /* <DEDUP_REMOVED lines=8> */
[----:B------:R-:W-:Y:S01]  /*6890*/  LOP3.LUT R4, R106, 0x100, RZ, 0xfc, !PT ;  /* 0x000001006a047812 */ /* 0x000fe200078efcff */
[----:B------:R-:W-:Y:S06]  /*68a0*/  @!P0 BRA `(.L_x_58) ;  /* 0x0000002400ac8947 */ /* 0x000fec0003800000 */
.L_x_133:
[----:B------:R-:W-:Y:S01]  /*68b0*/  R2UR UR6, R104 ;  /* 0x00000000680672ca */ /* 0x000fe200000e0000 */
[----:B------:R-:W-:Y:S01]  /*68c0*/  STS.128 [R123], R36 ;  /* 0x000000247b007388 */ /* 0x000fe20000000c00 */
[----:B------:R-:W-:Y:S02]  /*68d0*/  R2UR UR5, R4 ;  /* 0x00000000040572ca */ /* 0x000fe400000e0000 */
[----:B------:R-:W-:Y:S02]  /*68e0*/  ELECT P0, URZ, PT ;  /* 0x0000000000ff782f */ /* 0x000fe40003800000 */
[----:B------:R-:W-:Y:S01]  /*68f0*/  IADD3 R102, PT, PT, R102, -0x80, RZ ;  /* 0xffffff8066667810 */ /* 0x000fe20007ffe0ff */
[----:B------:R-:W-:Y:S01]  /*6900*/  STS.128 [R121], R40 ;  /* 0x0000002879007388 */ /* 0x000fe20000000c00 */
[----:B------:R-:W-:Y:S02]  /*6910*/  UISETP.NE.AND UP0, UPT, UR7, 0x2, UPT ;  /* 0x000000020700788c */ /* 0x000fe4000bf05270 */
[----:B------:R-:W-:Y:S01]  /*6920*/  UIADD3 UR15, UPT, UPT, UR15, 0x1, URZ ;  /* 0x000000010f0f7890 */ /* 0x000fe2000fffe0ff */
[----:B------:R-:W-:Y:S01]  /*6930*/  STS.128 [R122], R44 ;  /* 0x0000002c7a007388 */ /* 0x000fe20000000c00 */
[----:B------:R-:W-:-:S02]  /*6940*/  USEL UR8, UR7, URZ, UP0 ;  /* 0x000000ff07087287 */ /* 0x000fc40008000000 */
[----:B------:R-:W-:Y:S01]  /*6950*/  ULOP3.LUT UR14, UR14, 0x1, URZ, 0x3c, !UPT ;  /* 0x000000010e0e7892 */ /* 0x000fe2000f8e3cff */
[----:B------:R-:W-:Y:S01]  /*6960*/  STTM.x16 tmem[UR6+0xc0], R36 ;  /* 0x0000c024000079ed */ /* 0x000fe20008240006 */
[----:B------:R-:W-:Y:S01]  /*6970*/  STS.128 [R120], R48 ;  /* 0x0000003078007388 */ /* 0x000fe20000000c00 */
[----:B------:R-:W-:Y:S02]  /*6980*/  ULOP3.LUT UR16, UR16, 0x1, URZ, 0x3c, !UPT ;  /* 0x0000000110107892 */ /* 0x000fe4000f8e3cff */
[----:B------:R-:W-:Y:S01]  /*6990*/  ULOP3.LUT UR13, UR13, 0x1, URZ, 0x3c, !UPT ;  /* 0x000000010d0d7892 */ /* 0x000fe2000f8e3cff */
[----:B-1----:R-:W1:Y:S01]  /*69a0*/  LDTM.x32 R4, tmem[UR5] ;  /* 0x00000005000479ee */ /* 0x002e6200082c0000 */
[----:B------:R-:W-:Y:S01]  /*69b0*/  NOP ;  /* 0x0000000000007918 */ /* 0x000fe20000000000 */
[----:B-1----:R-:W-:Y:S01]  /*69c0*/  BAR.SYNC.DEFER_BLOCKING 0x3, 0x100 ;  /* 0x00c4000000007b1d */ /* 0x002fe20000010000 */
[----:B------:R-:W-:-:S05]  /*69d0*/  R2UR UR5, R104 ;  /* 0x00000000680572ca */ /* 0x000fca00000e0000 */
[----:B------:R-:W1:Y:S04]  /*69e0*/  LDS.128 R112, [R105+0x1c900] ;  /* 0x01c9000069707984 */ /* 0x000e680000000c00 */
[----:B------:R-:W2:Y:S04]  /*69f0*/  LDS.128 R116, [R105+0x1c910] ;  /* 0x01c9100069747984 */ /* 0x000ea80000000c00 */
[----:B------:R-:W3:Y:S04]  /*6a00*/  LDS.128 R108, [R105+0x1c930] ;  /* 0x01c93000696c7984 */ /* 0x000ee80000000c00 */
[----:B------:R-:W4:Y:S04]  /*6a10*/  LDS.128 R92, [R105+0x1c920] ;  /* 0x01c92000695c7984 */ /* 0x000f280000000c00 */
[----:B------:R-:W5:Y:S04]  /*6a20*/  LDS.128 R88, [R105+0x1c950] ;  /* 0x01c9500069587984 */ /* 0x000f680000000c00 */
[----:B------:R-:W5:Y:S04]  /*6a30*/  LDS.128 R84, [R105+0x1c940] ;  /* 0x01c9400069547984 */ /* 0x000f680000000c00 */
[----:B------:R-:W5:Y:S04]  /*6a40*/  LDS.128 R36, [R105+0x1c970] ;  /* 0x01c9700069247984 */ /* 0x000f680000000c00 */
[----:B------:R-:W5:Y:S01]  /*6a50*/  LDS.128 R40, [R105+0x1c960] ;  /* 0x01c9600069287984 */ /* 0x000f620000000c00 */
[----:B-1----:R-:W-:-:S02]  /*6a60*/  FADD2 R4, R4.F32x2.HI_LO, -R112.F32x2.HI_LO ;  /* 0x800000700404724b */ /* 0x002fc40000000000 */
[----:B------:R-:W-:Y:S02]  /*6a70*/  FADD2 R6, R6.F32x2.HI_LO, -R114.F32x2.HI_LO ;  /* 0x800000720606724b */ /* 0x000fe40000000000 */
[----:B--2---:R-:W-:Y:S02]  /*6a80*/  FADD2 R8, R8.F32x2.HI_LO, -R116.F32x2.HI_LO ;  /* 0x800000740808724b */ /* 0x004fe40000000000 */
[----:B------:R-:W-:Y:S02]  /*6a90*/  FADD2 R10, R10.F32x2.HI_LO, -R118.F32x2.HI_LO ;  /* 0x800000760a0a724b */ /* 0x000fe40000000000 */
[----:B---3--:R-:W-:Y:S02]  /*6aa0*/  FADD2 R16, R16.F32x2.HI_LO, -R108.F32x2.HI_LO ;  /* 0x8000006c1010724b */ /* 0x008fe40000000000 */
[----:B------:R-:W-:Y:S02]  /*6ab0*/  FADD2 R18, R18.F32x2.HI_LO, -R110.F32x2.HI_LO ;  /* 0x8000006e1212724b */ /* 0x000fe40000000000 */
[----:B----4-:R-:W-:-:S02]  /*6ac0*/  FADD2 R12, R12.F32x2.HI_LO, -R92.F32x2.HI_LO ;  /* 0x8000005c0c0c724b */ /* 0x010fc40000000000 */
[----:B------:R-:W-:Y:S02]  /*6ad0*/  FADD2 R14, R14.F32x2.HI_LO, -R94.F32x2.HI_LO ;  /* 0x8000005e0e0e724b */ /* 0x000fe40000000000 */
[----:B-----5:R-:W-:Y:S02]  /*6ae0*/  FADD2 R24, R24.F32x2.HI_LO, -R88.F32x2.HI_LO ;  /* 0x800000581818724b */ /* 0x020fe40000000000 */
[----:B------:R-:W-:Y:S02]  /*6af0*/  FADD2 R26, R26.F32x2.HI_LO, -R90.F32x2.HI_LO ;  /* 0x8000005a1a1a724b */ /* 0x000fe40000000000 */
[----:B------:R-:W-:Y:S02]  /*6b00*/  FADD2 R20, R20.F32x2.HI_LO, -R84.F32x2.HI_LO ;  /* 0x800000541414724b */ /* 0x000fe40000000000 */
[----:B------:R-:W-:Y:S02]  /*6b10*/  FADD2 R22, R22.F32x2.HI_LO, -R86.F32x2.HI_LO ;  /* 0x800000561616724b */ /* 0x000fe40000000000 */
[----:B------:R-:W-:-:S02]  /*6b20*/  FMUL2 R4, R80.F32x2.HI_LO, R4.F32x2.HI_LO ;  /* 0x000000045004724a */ /* 0x000fc40000000000 */
[----:B------:R-:W-:Y:S02]  /*6b30*/  FADD2 R32, R32.F32x2.HI_LO, -R36.F32x2.HI_LO ;  /* 0x800000242020724b */ /* 0x000fe40000000000 */
[----:B------:R-:W-:Y:S01]  /*6b40*/  FADD2 R34, R34.F32x2.HI_LO, -R38.F32x2.HI_LO ;  /* 0x800000262222724b */ /* 0x000fe20000000000 */
[----:B------:R-:W-:Y:S01]  /*6b50*/  F2FP.F16.F32.PACK_AB R4, R5, R4 ;  /* 0x000000040504723e */ /* 0x000fe200000000ff */
[----:B------:R-:W-:Y:S02]  /*6b60*/  FADD2 R28, R28.F32x2.HI_LO, -R40.F32x2.HI_LO ;  /* 0x800000281c1c724b */ /* 0x000fe40000000000 */
[----:B------:R-:W-:Y:S02]  /*6b70*/  FADD2 R30, R30.F32x2.HI_LO, -R42.F32x2.HI_LO ;  /* 0x8000002a1e1e724b */ /* 0x000fe40000000000 */
[----:B------:R-:W-:Y:S02]  /*6b80*/  FMUL2 R8, R76.F32x2.HI_LO, R8.F32x2.HI_LO ;  /* 0x000000084c08724a */ /* 0x000fe40000000000 */
[----:B------:R-:W-:-:S02]  /*6b90*/  FMUL2 R10, R74.F32x2.HI_LO, R10.F32x2.HI_LO ;  /* 0x0000000a4a0a724a */ /* 0x000fc40000000000 */
[----:B------:R-:W-:Y:S01]  /*6ba0*/  FMUL2 R78, R78.F32x2.HI_LO, R6.F32x2.HI_LO ;  /* 0x000000064e4e724a */ /* 0x000fe20000000000 */
[----:B------:R-:W-:Y:S01]  /*6bb0*/  F2FP.F16.F32.PACK_AB R6, R9, R8 ;  /* 0x000000080906723e */ /* 0x000fe200000000ff */
        /* <DEDUP_REMOVED lines=24> */
[----:B------:R1:W-:Y:S01]  /*6d40*/  STS.128 [R83], R4 ;  /* 0x0000000453007388 */ /* 0x0003e20000000c00 */
[----:B------:R-:W-:-:S02]  /*6d50*/  F2FP.F16.F32.PACK_AB R16, R29, R28 ;  /* 0x0000001c1d10723e */ /* 0x000fc400000000ff */
[----:B------:R-:W-:Y:S01]  /*6d60*/  F2FP.F16.F32.PACK_AB R17, R31, R30 ;  /* 0x0000001e1f11723e */ /* 0x000fe200000000ff */
[----:B------:R1:W-:Y:S04]  /*6d70*/  STS.128 [R96], R8 ;  /* 0x0000000860007388 */ /* 0x0003e80000000c00 */
[----:B------:R1:W-:Y:S01]  /*6d80*/  STS.128 [R97], R12 ;  /* 0x0000000c61007388 */ /* 0x0003e20000000c00 */
[----:B------:R1:W-:Y:S03]  /*6d90*/  STTM.x16 tmem[UR5+0xe0], R4 ;  /* 0x0000e004000079ed */ /* 0x0003e60008240005 */
[----:B------:R1:W-:Y:S01]  /*6da0*/  STS.128 [R107], R16 ;  /* 0x000000106b007388 */ /* 0x0003e20000000c00 */
[----:B------:R-:W-:-:S02]  /*6db0*/  USEL UR5, URZ, 0x1, UP0 ;  /* 0x00000001ff057887 */ /* 0x000fc40008000000 */
[----:B------:R-:W-:Y:S01]  /*6dc0*/  UISETP.NE.AND UP0, UPT, UR15, URZ, UPT ;  /* 0x000000ff0f00728c */ /* 0x000fe2000bf05270 */
[----:B------:R-:W2:Y:S01]  /*6dd0*/  FENCE.VIEW.ASYNC.T ;  /* 0x00000000000073c6 */ /* 0x000ea20000000200 */
[----:B------:R3:W-:Y:S06]  /*6de0*/  MEMBAR.ALL.CTA ;  /* 0x0000000000007992 */ /* 0x0007ec0000008000 */
[----:B---3--:R-:W2:Y:S01]  /*6df0*/  FENCE.VIEW.ASYNC.S ;  /* 0x00000000000073c6 */ /* 0x008ea20000000000 */
[----:B------:R-:W-:Y:S01]  /*6e00*/  ULOP3.LUT UR12, UR12, UR5, URZ, 0x3c, !UPT ;  /* 0x000000050c0c7292 */ /* 0x000fe2000f8e3cff */
[----:B--2---:R-:W-:Y:S06]  /*6e10*/  BAR.SYNC.DEFER_BLOCKING 0x3, 0x100 ;  /* 0x00c4000000007b1d */ /* 0x004fec0000010000 */
[----:B------:R1:W-:Y:S01]  /*6e20*/  @!P1 SYNCS.ARRIVE.TRANS64.ART0 RZ, [UR4+0x58], R99 ;  /* 0x00005863ffff99a7 */ /* 0x0003e20008500004 */
[----:B------:R1:W-:Y:S01]  /*6e30*/  @P0 SYNCS.ARRIVE.TRANS64.ART0 RZ, [UR4+0x80], R98 ;  /* 0x00008062ffff09a7 */ /* 0x0003e20008500004 */
[----:B------:R-:W-:Y:S05]  /*6e40*/  BRA.U UP0, `(.L_x_59) ;  /* 0xffffffe100847547 */ /* 0x000fea000b83ffff */
.L_x_53:
[----:B------:R-:W3:Y:S01]  /*6e50*/  S2R R2, SR_CgaCtaId ;  /* 0x0000000000027919 */ /* 0x000ee20000008800 */
[----:B--2---:R-:W-:Y:S01]  /*6e60*/  MOV R3, 0x400 ;  /* 0x0000040000037802 */ /* 0x004fe20000000f00 */
[----:B------:R-:W2:Y:S03]  /*6e70*/  S2R R37, SR_TID.X ;  /* 0x0000000000257919 */ /* 0x000ea60000002100 */
[----:B---3--:R-:W-:-:S04]  /*6e80*/  LEA R2, R2, R3, 0x18 ;  /* 0x0000000302027211 */ /* 0x008fc800078ec0ff */
[----:B------:R-:W3:Y:S01]  /*6e90*/  SYNCS.PHASECHK.TRANS64.TRYWAIT P0, [R2+URZ+0x90], RZ ;  /* 0x000090ff020075a7 */ /* 0x000ee200080011ff */
[----:B--2---:R-:W-:-:S05]  /*6ea0*/  IMAD R38, R37, 0x10000, R124 ;  /* 0x0001000025267824 */ /* 0x004fca00078e027c */
[----:B------:R-:W-:-:S04]  /*6eb0*/  LOP3.LUT R38, R38, 0x600020, RZ, 0xc0, !PT ;  /* 0x0060002026267812 */ /* 0x000fc800078ec0ff */
[----:B------:R-:W-:-:S04]  /*6ec0*/  LOP3.LUT R3, R38, 0x80, RZ, 0xfc, !PT ;  /* 0x0000008026037812 */ /* 0x000fc800078efcff */
[----:B------:R-:W-:Y:S01]  /*6ed0*/  R2UR UR4, R3 ;  /* 0x00000000030472ca */ /* 0x000fe200000e0000 */
[----:B------:R-:W-:Y:S01]  /*6ee0*/  IMAD.SHL.U32 R3, R37, 0x40, RZ ;  /* 0x0000004025037824 */ /* 0x000fe200078e00ff */
[----:B---3--:R-:W-:-:S13]  /*6ef0*/  @!P0 BRA `(.L_x_60) ;  /* 0x0000002000388947 */ /* 0x008fda0003800000 */
.L_x_134:
[----:B-1----:R-:W1:Y:S01]  /*6f00*/  LDTM.x32 R4, tmem[UR4] ;  /* 0x00000004000479ee */ /* 0x002e6200082c0000 */
[C---:B------:R-:W-:Y:S01]  /*6f10*/  LOP3.LUT R39, R3.reuse, 0x1fc0, RZ, 0xc0, !PT ;  /* 0x00001fc003277812 */ /* 0x040fe200078ec0ff */
[----:B------:R-:W-:Y:S01]  /*6f20*/  NOP ;  /* 0x0000000000007918 */ /* 0x000fe20000000000 */
[----:B------:R-:W-:Y:S01]  /*6f30*/  LOP3.LUT R3, R3, 0x2000, RZ, 0xc0, !PT ;  /* 0x0000200003037812 */ /* 0x000fe200078ec0ff */
[----:B------:R-:W3:Y:S01]  /*6f40*/  S2UR UR10, SR_CTAID.X ;  /* 0x00000000000a79c3 */ /* 0x000ee20000002500 */
[----:B------:R-:W-:Y:S01]  /*6f50*/  SHF.R.U32.HI R53, RZ, 0x5, R0 ;  /* 0x00000005ff357819 */ /* 0x000fe20000011600 */
[----:B------:R-:W-:-:S03]  /*6f60*/  IMAD.IADD R36, R2, 0x1, R39 ;  /* 0x0000000102247824 */ /* 0x000fc600078e0227 */
[----:B------:R-:W-:Y:S01]  /*6f70*/  LOP3.LUT P0, R53, R53, 0x3, RZ, 0xc0, !PT ;  /* 0x0000000335357812 */ /* 0x000fe2000780c0ff */
[C---:B------:R-:W-:Y:S02]  /*6f80*/  VIADD R45, R36.reuse, 0x10400 ;  /* 0x00010400242d7836 */ /* 0x040fe40000000000 */
[C---:B------:R-:W-:Y:S01]  /*6f90*/  VIADD R43, R36.reuse, 0x10410 ;  /* 0x00010410242b7836 */ /* 0x040fe20000000000 */
[----:B------:R-:W4:Y:S01]  /*6fa0*/  S2UR UR12, SR_CTAID.Z ;  /* 0x00000000000c79c3 */ /* 0x000f220000002700 */
[C---:B------:R-:W-:Y:S01]  /*6fb0*/  VIADD R41, R36.reuse, 0x10420 ;  /* 0x0001042024297836 */ /* 0x040fe20000000000 */
[----:B------:R-:W-:Y:S01]  /*6fc0*/  SHF.R.U32.HI R46, RZ, 0x3, R45 ;  /* 0x00000003ff2e7819 */ /* 0x000fe2000001162d */
[----:B------:R-:W-:Y:S01]  /*6fd0*/  VIADD R39, R36, 0x10430 ;  /* 0x0001043024277836 */ /* 0x000fe20000000000 */
[----:B------:R-:W-:Y:S02]  /*6fe0*/  SHF.R.U32.HI R44, RZ, 0x3, R43 ;  /* 0x00000003ff2c7819 */ /* 0x000fe4000001162b */
[----:B------:R-:W-:-:S02]  /*6ff0*/  SHF.R.U32.HI R42, RZ, 0x3, R41 ;  /* 0x00000003ff2a7819 */ /* 0x000fc40000011629 */
[----:B------:R-:W-:Y:S01]  /*7000*/  SHF.R.U32.HI R40, RZ, 0x3, R39 ;  /* 0x00000003ff287819 */ /* 0x000fe20000011627 */
[----:B------:R-:W5:Y:S01]  /*7010*/  S2UR UR11, SR_CTAID.Y ;  /* 0x00000000000b79c3 */ /* 0x000f620000002600 */
[----:B------:R-:W-:Y:S02]  /*7020*/  LOP3.LUT R46, R45, 0x30, R46, 0x78, !PT ;  /* 0x000000302d2e7812 */ /* 0x000fe400078e782e */
[----:B------:R-:W-:Y:S02]  /*7030*/  LOP3.LUT R44, R43, 0x30, R44, 0x78, !PT ;  /* 0x000000302b2c7812 */ /* 0x000fe400078e782c */
[----:B------:R-:W-:Y:S01]  /*7040*/  LOP3.LUT R42, R41, 0x30, R42, 0x78, !PT ;  /* 0x00000030292a7812 */ /* 0x000fe200078e782a */
[----:B------:R-:W-:Y:S01]  /*7050*/  IMAD.IADD R46, R46, 0x1, R3 ;  /* 0x000000012e2e7824 */ /* 0x000fe200078e0203 */
[----:B------:R-:W-:Y:S01]  /*7060*/  LOP3.LUT R40, R39, 0x30, R40, 0x78, !PT ;  /* 0x0000003027287812 */ /* 0x000fe200078e7828 */
[----:B------:R-:W-:Y:S01]  /*7070*/  IMAD.IADD R44, R3, 0x1, R44 ;  /* 0x00000001032c7824 */ /* 0x000fe200078e022c */
[----:B-1----:R-:W-:Y:S01]  /*7080*/  F2FP.F16.F32.PACK_AB R11, R11, R10 ;  /* 0x0000000a0b0b723e */ /* 0x002fe200000000ff */
[----:B------:R-:W-:Y:S01]  /*7090*/  IMAD.IADD R42, R3, 0x1, R42 ;  /* 0x00000001032a7824 */ /* 0x000fe200078e022a */
[----:B------:R-:W-:Y:S01]  /*70a0*/  F2FP.F16.F32.PACK_AB R19, R19, R18 ;  /* 0x000000121313723e */ /* 0x000fe200000000ff */
[----:B------:R-:W-:Y:S01]  /*70b0*/  IMAD.IADD R40, R3, 0x1, R40 ;  /* 0x0000000103287824 */ /* 0x000fe200078e0228 */
[----:B------:R-:W-:Y:S01]  /*70c0*/  F2FP.F16.F32.PACK_AB R10, R9, R8 ;  /* 0x00000008090a723e */ /* 0x000fe200000000ff */
[----:B---3--:R-:W-:Y:S01]  /*70d0*/  USHF.L.U32 UR10, UR10, 0x7, URZ ;  /* 0x000000070a0a7899 */ /* 0x008fe200080006ff */
[----:B------:R-:W-:-:S02]  /*70e0*/  F2FP.F16.F32.PACK_AB R27, R27, R26 ;  /* 0x0000001a1b1b723e */ /* 0x000fc400000000ff */
[----:B------:R-:W-:Y:S02]  /*70f0*/  F2FP.F16.F32.PACK_AB R18, R17, R16 ;  /* 0x000000101112723e */ /* 0x000fe400000000ff */
[----:B------:R-:W-:Y:S02]  /*7100*/  F2FP.F16.F32.PACK_AB R9, R7, R6 ;  /* 0x000000060709723e */ /* 0x000fe400000000ff */
[----:B------:R-:W-:Y:S02]  /*7110*/  F2FP.F16.F32.PACK_AB R8, R5, R4 ;  /* 0x000000040508723e */ /* 0x000fe400000000ff */
[----:B------:R-:W-:Y:S02]  /*7120*/  F2FP.F16.F32.PACK_AB R35, R35, R34 ;  /* 0x000000222323723e */ /* 0x000fe400000000ff */
[----:B------:R-:W-:Y:S01]  /*7130*/  F2FP.F16.F32.PACK_AB R26, R25, R24 ;  /* 0x00000018191a723e */ /* 0x000fe200000000ff */
[----:B------:R1:W-:Y:S01]  /*7140*/  STS.128 [R46], R8 ;  /* 0x000000082e007388 */ /* 0x0003e20000000c00 */
[----:B------:R-:W-:-:S02]  /*7150*/  F2FP.F16.F32.PACK_AB R17, R15, R14 ;  /* 0x0000000e0f11723e */ /* 0x000fc400000000ff */
[----:B------:R-:W-:Y:S02]  /*7160*/  F2FP.F16.F32.PACK_AB R16, R13, R12 ;  /* 0x0000000c0d10723e */ /* 0x000fe400000000ff */
[----:B------:R-:W-:Y:S02]  /*7170*/  F2FP.F16.F32.PACK_AB R34, R33, R32 ;  /* 0x000000202122723e */ /* 0x000fe400000000ff */
[----:B------:R-:W-:Y:S01]  /*7180*/  F2FP.F16.F32.PACK_AB R25, R23, R22 ;  /* 0x000000161719723e */ /* 0x000fe200000000ff */
[----:B------:R1:W-:Y:S01]  /*7190*/  STS.128 [R44], R16 ;  /* 0x000000102c007388 */ /* 0x0003e20000000c00 */
[----:B------:R-:W-:Y:S02]  /*71a0*/  F2FP.F16.F32.PACK_AB R24, R21, R20 ;  /* 0x000000141518723e */ /* 0x000fe400000000ff */
[----:B------:R-:W-:Y:S02]  /*71b0*/  F2FP.F16.F32.PACK_AB R33, R31, R30 ;  /* 0x0000001e1f21723e */ /* 0x000fe400000000ff */
[----:B------:R-:W-:Y:S01]  /*71c0*/  F2FP.F16.F32.PACK_AB R32, R29, R28 ;  /* 0x0000001c1d20723e */ /* 0x000fe200000000ff */
[----:B------:R1:W-:Y:S01]  /*71d0*/  STS.128 [R42], R24 ;  /* 0x000000182a007388 */ /* 0x0003e20000000c00 */
[----:B------:R-:W-:Y:S01]  /*71e0*/  SHF.R.U32.HI R6, RZ, 0x7, R37 ;  /* 0x00000007ff067819 */ /* 0x000fe20000011625 */
[----:B------:R-:W-:-:S02]  /*71f0*/  IMAD.SHL.U32 R37, R37, 0x20, RZ ;  /* 0x0000002025257824 */ /* 0x000fc400078e00ff */
[----:B------:R1:W-:Y:S01]  /*7200*/  STS.128 [R40], R32 ;  /* 0x0000002028007388 */ /* 0x0003e20000000c00 */
[----:B------:R-:W-:Y:S02]  /*7210*/  LOP3.LUT R6, R6, 0x1, RZ, 0xc0, !PT ;  /* 0x0000000106067812 */ /* 0x000fe400078ec0ff */
[----:B------:R-:W-:Y:S01]  /*7220*/  LOP3.LUT R37, R37, 0x1000, RZ, 0xc0, !PT ;  /* 0x0000100025257812 */ /* 0x000fe200078ec0ff */
[----:B------:R3:W-:Y:S06]  /*7230*/  MEMBAR.ALL.CTA ;  /* 0x0000000000007992 */ /* 0x0007ec0000008000 */
[----:B---3--:R-:W3:Y:S01]  /*7240*/  FENCE.VIEW.ASYNC.S ;  /* 0x00000000000073c6 */ /* 0x008ee20000000000 */
[----:B------:R-:W-:-:S05]  /*7250*/  VIADD R52, R6, 0x1 ;  /* 0x0000000106347836 */ /* 0x000fca0000000000 */
[----:B---3--:R1:W-:Y:S06]  /*7260*/  BAR.SYNC.DEFER_BLOCKING R52, 0x80 ;  /* 0x000200340000751d */ /* 0x0083ec0000010000 */
[----:B----45:R-:W-:Y:S05]  /*7270*/  @P0 BRA `(.L_x_61) ;  /* 0x0000000000380947 */ /* 0x030fea0003800000 */
[----:B------:R-:W3:Y:S01]  /*7280*/  LDCU.64 UR4, c[0x0][0x348] ;  /* 0x00006900ff0477ac */ /* 0x000ee20008000a00 */
[----:B------:R-:W-:Y:S02]  /*7290*/  IADD3 R4, PT, PT, R2, R37, R37 ;  /* 0x0000002502047210 */ /* 0x000fe40007ffe025 */
[----:B------:R-:W-:-:S03]  /*72a0*/  PLOP3.LUT P0, PT, PT, PT, PT, 0x80, 0x8 ;  /* 0x000000000008781c */ /* 0x000fc60003f0f070 */
[----:B------:R-:W-:Y:S01]  /*72b0*/  VIADD R4, R4, 0x10400 ;  /* 0x0001040004047836 */ /* 0x000fe20000000000 */
[----:B---3--:R-:W-:-:S04]  /*72c0*/  UIADD3 UR4, UP0, UPT, UR4, 0x340, URZ ;  /* 0x0000034004047890 */ /* 0x008fc8000ff1e0ff */
[----:B------:R-:W-:-:S12]  /*72d0*/  UIADD3.X UR5, UPT, UPT, URZ, UR5, URZ, UP0, !UPT ;  /* 0x00000005ff057290 */ /* 0x000fd800087fe4ff */
.L_x_62:
[----:B------:R-:W-:Y:S02]  /*72e0*/  PLOP3.LUT P1, PT, P1, P0, PT, 0xf2, 0x2f ;  /* 0x00000000002f781c */ /* 0x000fe40000f21e72 */
[----:B------:R-:W-:-:S08]  /*72f0*/  @P0 R2UR P1, UR9, R82 ;  /* 0x00000000520902ca */ /* 0x000fd00000020000 */
[----:B------:R-:W-:Y:S02]  /*7300*/  PLOP3.LUT P1, PT, P1, P0, PT, 0xf2, 0x2f ;  /* 0x00000000002f781c */ /* 0x000fe40000f21e72 */
[----:B------:R-:W-:-:S08]  /*7310*/  @P0 R2UR.OR P1, UR8, R4 ;  /* 0x00000000040802ca */ /* 0x000fd00000120000 */
[----:B------:R-:W-:-:S05]  /*7320*/  @P0 PLOP3.LUT P0, PT, P1, PT, PT, 0x80, 0x8 ;  /* 0x000000000008081c */ /* 0x000fca0000f0f070 */
[----:B------:R3:W-:Y:S08]  /*7330*/  UTMASTG.4D [UR8], [UR4], desc[URZ] ;  /* 0x0000ff08040073b5 */ /* 0x0007f00008019000 */
[----:B---3--:R-:W-:Y:S05]  /*7340*/  @P0 BRA.U.ANY `(.L_x_62) ;  /* 0xfffffffd00e40947 */ /* 0x008fea000393ffff */
[----:B------:R3:W-:Y:S06]  /*7350*/  BAR.ARV R52, 0xa0 ;  /* 0x000280340000751d */ /* 0x0007ec0000002000 */
.L_x_61:
[----:B------:R4:W-:Y:S06]  /*7360*/  MEMBAR.ALL.CTA ;  /* 0x0000000000007992 */ /* 0x0009ec0000008000 */
[----:B----4-:R-:W4:Y:S02]  /*7370*/  FENCE.VIEW.ASYNC.S ;  /* 0x00000000000073c6 */ /* 0x010f240000000000 */
[----:B----4-:R4:W-:Y:S01]  /*7380*/  BAR.SYNC.DEFER_BLOCKING R52, 0xa0 ;  /* 0x000280340000751d */ /* 0x0109e20000010000 */
[----:B------:R-:W-:Y:S02]  /*7390*/  ELECT P0, URZ, PT ;  /* 0x0000000000ff782f */ /* 0x000fe40003800000 */
[----:B------:R-:W-:-:S11]  /*73a0*/  R2UR UR4, R38 ;  /* 0x00000000260472ca */ /* 0x000fd600000e0000 */
[----:B------:R-:W-:Y:S01]  /*73b0*/  @P0 IMAD.MOV.U32 R5, RZ, RZ, 0x1 ;  /* 0x00000001ff050424 */ /* 0x000fe200078e00ff */
[----:B------:R-:W-:-:S03]  /*73c0*/  NOP ;  /* 0x0000000000007918 */ /* 0x000fc60000000000 */
[----:B------:R4:W-:Y:S01]  /*73d0*/  @P0 SYNCS.ARRIVE.TRANS64.ART0 RZ, [R2+URZ+0xa0], R5 ;  /* 0x0000a00502ff09a7 */ /* 0x0009e200085000ff */
[----:B------:R-:W5:Y:S02]  /*73e0*/  SYNCS.PHASECHK.TRANS64.TRYWAIT P0, [R2+URZ+0x98], RZ ;  /* 0x000098ff020075a7 */ /* 0x000f6400080011ff */
[----:B----45:R-:W-:Y:S05]  /*73f0*/  @!P0 BRA `(.L_x_63) ;  /* 0x0000001c000c8947 */ /* 0x030fea0003800000 */
.L_x_135:
[----:B-1----:R-:W1:Y:S01]  /*7400*/  LDTM.x32 R4, tmem[UR4+0x140] ;  /* 0x00014004000479ee */ /* 0x002e6200082c0000 */
[----:B------:R-:W1:Y:S01]  /*7410*/  LDCU UR4, c[0x0][0x7d0] ;  /* 0x0000fa00ff0477ac */ /* 0x000e620008000800 */
[C---:B------:R-:W-:Y:S01]  /*7420*/  VIADD R39, R36.reuse, 0x400 ;  /* 0x0000040024277836 */ /* 0x040fe20000000000 */
[----:B------:R-:W-:Y:S01]  /*7430*/  NOP ;  /* 0x0000000000007918 */ /* 0x000fe20000000000 */
[C---:B------:R-:W-:Y:S01]  /*7440*/  VIADD R55, R36.reuse, 0x410 ;  /* 0x0000041024377836 */ /* 0x040fe20000000000 */
[----:B------:R-:W-:Y:S01]  /*7450*/  ISETP.NE.AND P0, PT, R53, RZ, PT ;  /* 0x000000ff3500720c */ /* 0x000fe20003f05270 */
[C---:B------:R-:W-:Y:S01]  /*7460*/  VIADD R56, R36.reuse, 0x420 ;  /* 0x0000042024387836 */ /* 0x040fe20000000000 */
[----:B------:R-:W-:Y:S01]  /*7470*/  SHF.R.U32.HI R54, RZ, 0x3, R39 ;  /* 0x00000003ff367819 */ /* 0x000fe20000011627 */
[----:B------:R-:W-:Y:S01]  /*7480*/  VIADD R36, R36, 0x430 ;  /* 0x0000043024247836 */ /* 0x000fe20000000000 */
[----:B------:R-:W-:Y:S01]  /*7490*/  SHF.R.U32.HI R38, RZ, 0x3, R55 ;  /* 0x00000003ff267819 */ /* 0x000fe20000011637 */
[----:B------:R-:W-:Y:S01]  /*74a0*/  IMAD.IADD R57, R37, 0x1, R37 ;  /* 0x0000000125397824 */ /* 0x000fe200078e0225 */
[----:B------:R-:W-:-:S02]  /*74b0*/  LOP3.LUT R54, R39, 0x30, R54, 0x78, !PT ;  /* 0x0000003027367812 */ /* 0x000fc400078e7836 */
[----:B------:R-:W-:Y:S02]  /*74c0*/  SHF.R.U32.HI R39, RZ, 0x3, R56 ;  /* 0x00000003ff277819 */ /* 0x000fe40000011638 */
[----:B------:R-:W-:Y:S01]  /*74d0*/  LOP3.LUT R55, R55, 0x30, R38, 0x78, !PT ;  /* 0x0000003037377812 */ /* 0x000fe200078e7826 */
[----:B------:R-:W-:Y:S01]  /*74e0*/  IMAD.IADD R54, R54, 0x1, R57 ;  /* 0x0000000136367824 */ /* 0x000fe200078e0239 */
[----:B------:R-:W-:-:S03]  /*74f0*/  LOP3.LUT R56, R56, 0x30, R39, 0x78, !PT ;  /* 0x0000003038387812 */ /* 0x000fc600078e7827 */
[C---:B------:R-:W-:Y:S02]  /*7500*/  IMAD.IADD R55, R57.reuse, 0x1, R55 ;  /* 0x0000000139377824 */ /* 0x040fe400078e0237 */
[----:B------:R-:W-:Y:S02]  /*7510*/  IMAD.IADD R56, R57, 0x1, R56 ;  /* 0x0000000139387824 */ /* 0x000fe400078e0238 */
[----:B-1----:R-:W-:Y:S01]  /*7520*/  FMUL2 R38, R18.F32x2.HI_LO, UR4.F32 ;  /* 0x0000000412267c4a */ /* 0x002fe20009000000 */
[----:B------:R-:W-:Y:S01]  /*7530*/  SHF.R.U32.HI R19, RZ, 0x3, R36 ;  /* 0x00000003ff137819 */ /* 0x000fe20000011624 */
[----:B------:R-:W-:Y:S02]  /*7540*/  FMUL2 R42, R14.F32x2.HI_LO, UR4.F32 ;  /* 0x000000040e2a7c4a */ /* 0x000fe40009000000 */
[----:B------:R-:W-:Y:S01]  /*7550*/  FMUL2 R44, R10.F32x2.HI_LO, UR4.F32 ;  /* 0x000000040a2c7c4a */ /* 0x000fe20009000000 */
[----:B------:R-:W-:Y:S01]  /*7560*/  LOP3.LUT R14, R36, 0x30, R19, 0x78, !PT ;  /* 0x00000030240e7812 */ /* 0x000fe200078e7813 */
[----:B------:R-:W-:Y:S01]  /*7570*/  FMUL2 R46, R8.F32x2.HI_LO, UR4.F32 ;  /* 0x00000004082e7c4a */ /* 0x000fe20009000000 */
[----:B------:R-:W-:Y:S01]  /*7580*/  F2FP.F16.F32.PACK_AB R11, R39, R38 ;  /* 0x00000026270b723e */ /* 0x000fe200000000ff */
        /* <DEDUP_REMOVED lines=8> */
[----:B------:R-:W-:-:S02]  /*7610*/  FMUL2 R26, R26.F32x2.HI_LO, UR4.F32 ;  /* 0x000000041a1a7c4a */ /* 0x000fc40009000000 */
[----:B------:R-:W-:Y:S02]  /*7620*/  IMAD.IADD R57, R57, 0x1, R14 ;  /* 0x0000000139397824 */ /* 0x000fe400078e020e */
        /* <DEDUP_REMOVED lines=14> */
[----:B------:R1:W-:Y:S01]  /*7710*/  STS.128 [R54], R4 ;  /* 0x0000000436007388 */ /* 0x0003e20000000c00 */
[----:B------:R-:W-:-:S02]  /*7720*/  F2FP.F16.F32.PACK_AB R19, R35, R34 ;  /* 0x000000222313723e */ /* 0x000fc400000000ff */
[----:B------:R-:W-:Y:S01]  /*7730*/  F2FP.F16.F32.PACK_AB R18, R33, R32 ;  /* 0x000000202112723e */ /* 0x000fe200000000ff */
[----:B------:R1:W-:Y:S01]  /*7740*/  STS.128 [R55], R8 ;  /* 0x0000000837007388 */ /* 0x0003e20000000c00 */
[----:B------:R-:W-:Y:S02]  /*7750*/  F2FP.F16.F32.PACK_AB R17, R31, R30 ;  /* 0x0000001e1f11723e */ /* 0x000fe400000000ff */
[----:B------:R-:W-:Y:S01]  /*7760*/  F2FP.F16.F32.PACK_AB R16, R29, R28 ;  /* 0x0000001c1d10723e */ /* 0x000fe200000000ff */
[----:B------:R1:W-:Y:S04]  /*7770*/  STS.128 [R56], R12 ;  /* 0x0000000c38007388 */ /* 0x0003e80000000c00 */
[----:B------:R1:W-:Y:S01]  /*7780*/  STS.128 [R57], R16 ;  /* 0x0000001039007388 */ /* 0x0003e20000000c00 */
[----:B------:R5:W-:Y:S06]  /*7790*/  MEMBAR.ALL.CTA ;  /* 0x0000000000007992 */ /* 0x000bec0000008000 */
[----:B-----5:R-:W5:Y:S02]  /*77a0*/  FENCE.VIEW.ASYNC.S ;  /* 0x00000000000073c6 */ /* 0x020f640000000000 */
[----:B-----5:R1:W-:Y:S06]  /*77b0*/  BAR.SYNC.DEFER_BLOCKING R52, 0x80 ;  /* 0x000200340000751d */ /* 0x0203ec0000010000 */
[----:B------:R-:W-:Y:S05]  /*77c0*/  @P0 BRA `(.L_x_64) ;  /* 0x0000000000340947 */ /* 0x000fea0003800000 */
[----:B------:R-:W5:Y:S01]  /*77d0*/  LDCU.64 UR4, c[0x0][0x348] ;  /* 0x00006900ff0477ac */ /* 0x000f620008000a00 */
[----:B------:R-:W-:Y:S02]  /*77e0*/  PLOP3.LUT P0, PT, PT, PT, PT, 0x80, 0x8 ;  /* 0x000000000008781c */ /* 0x000fe40003f0f070 */
[----:B------:R-:W-:Y:S01]  /*77f0*/  IADD3 R3, PT, PT, R2, 0x400, R3 ;  /* 0x0000040002037810 */ /* 0x000fe20007ffe003 */
[----:B-----5:R-:W-:-:S04]  /*7800*/  UIADD3 UR4, UP0, UPT, UR4, 0x3c0, URZ ;  /* 0x000003c004047890 */ /* 0x020fc8000ff1e0ff */
[----:B------:R-:W-:-:S12]  /*7810*/  UIADD3.X UR5, UPT, UPT, URZ, UR5, URZ, UP0, !UPT ;  /* 0x00000005ff057290 */ /* 0x000fd800087fe4ff */
.L_x_65:
[----:B------:R-:W-:Y:S02]  /*7820*/  PLOP3.LUT P1, PT, P1, P0, PT, 0xf2, 0x2f ;  /* 0x00000000002f781c */ /* 0x000fe40000f21e72 */
[----:B------:R-:W-:-:S08]  /*7830*/  @P0 R2UR P1, UR9, R82 ;  /* 0x00000000520902ca */ /* 0x000fd00000020000 */
[----:B------:R-:W-:Y:S02]  /*7840*/  PLOP3.LUT P1, PT, P1, P0, PT, 0xf2, 0x2f ;  /* 0x00000000002f781c */ /* 0x000fe40000f21e72 */
[----:B------:R-:W-:-:S08]  /*7850*/  @P0 R2UR.OR P1, UR8, R3 ;  /* 0x00000000030802ca */ /* 0x000fd00000120000 */
[----:B------:R-:W-:-:S05]  /*7860*/  @P0 PLOP3.LUT P0, PT, P1, PT, PT, 0x80, 0x8 ;  /* 0x000000000008081c */ /* 0x000fca0000f0f070 */
[----:B------:R5:W-:Y:S08]  /*7870*/  UTMASTG.4D [UR8], [UR4], desc[URZ] ;  /* 0x0000ff08040073b5 */ /* 0x000bf00008019000 */
[----:B-----5:R-:W-:Y:S05]  /*7880*/  @P0 BRA.U.ANY `(.L_x_65) ;  /* 0xfffffffd00e40947 */ /* 0x020fea000393ffff */
[----:B------:R5:W-:Y:S06]  /*7890*/  BAR.ARV R52, 0xa0 ;  /* 0x000280340000751d */ /* 0x000bec0000002000 */
.L_x_64:
[----:B------:R1:W-:Y:S06]  /*78a0*/  MEMBAR.ALL.CTA ;  /* 0x0000000000007992 */ /* 0x0003ec0000008000 */
[----:B-1----:R-:W1:Y:S02]  /*78b0*/  FENCE.VIEW.ASYNC.S ;  /* 0x00000000000073c6 */ /* 0x002e640000000000 */
[----:B-1----:R1:W-:Y:S01]  /*78c0*/  BAR.SYNC.DEFER_BLOCKING R52, 0xa0 ;  /* 0x000280340000751d */ /* 0x0023e20000010000 */
[----:B------:R-:W-:-:S13]  /*78d0*/  ELECT P0, URZ, PT ;  /* 0x0000000000ff782f */ /* 0x000fda0003800000 */
[----:B------:R-:W-:Y:S01]  /*78e0*/  @P0 MOV R3, 0x1 ;  /* 0x0000000100030802 */ /* 0x000fe20000000f00 */
[----:B------:R-:W-:-:S03]  /*78f0*/  NOP ;  /* 0x0000000000007918 */ /* 0x000fc60000000000 */
[----:B------:R1:W-:Y:S01]  /*7900*/  @P0 SYNCS.ARRIVE.TRANS64.ART0 RZ, [R2+URZ+0xa8], R3 ;  /* 0x0000a80302ff09a7 */ /* 0x0003e200085000ff */
[----:B------:R-:W-:Y:S06]  /*7910*/  BAR.ARV 0x5, 0x1a0 ;  /* 0x0146800000007b1d */ /* 0x000fec0000002000 */
.L_x_51:
[----:B------:R-:W-:-:S04]  /*7920*/  SHF.R.U32.HI R0, RZ, 0x5, R0 ;  /* 0x00000005ff007819 */ /* 0x000fc80000011600 */
[----:B------:R-:W-:-:S13]  /*7930*/  ISETP.GT.U32.AND P0, PT, R0, 0x3, PT ;  /* 0x000000030000780c */ /* 0x000fda0003f04070 */
[----:B---3--:R-:W-:Y:S05]  /*7940*/  @P0 EXIT ;  /* 0x000000000000094d */ /* 0x008fea0003800000 */
.L_x_66:
[----:B------:R-:W-:-:S08]  /*7950*/  NOP ;  /* 0x0000000000007918 */ /* 0x000fd00000000000 */
[----:B------:R-:W3:Y:S02]  /*7960*/  USETMAXREG.TRY_ALLOC.CTAPOOL UP0, 0x88 ;  /* 0x00000088000079c8 */ /* 0x000ee40008000600 */
[----:B---3--:R-:W-:Y:S05]  /*7970*/  BRA.U !UP0, `(.L_x_66) ;  /* 0xfffffffd08f47547 */ /* 0x008fea000b83ffff */
[----:B------:R-:W3:Y:S01]  /*7980*/  S2UR UR7, SR_CTAID.Z ;  /* 0x00000000000779c3 */ /* 0x000ee20000002700 */
[----:B------:R-:W3:Y:S01]  /*7990*/  LDCU.128 UR16, c[0x0][0x480] ;  /* 0x00009000ff1077ac */ /* 0x000ee20008000c00 */
[----:B------:R-:W1:Y:S01]  /*79a0*/  S2R R69, SR_TID.X ;  /* 0x0000000000457919 */ /* 0x000e620000002100 */
[----:B------:R-:W2:Y:S05]  /*79b0*/  LDCU UR10, c[0x0][0x380] ;  /* 0x00007000ff0a77ac */ /* 0x000eaa0008000800 */
[----:B------:R-:W4:Y:S01]  /*79c0*/  S2UR UR6, SR_CTAID.X ;  /* 0x00000000000679c3 */ /* 0x000f220000002500 */
[----:B------:R-:W5:Y:S07]  /*79d0*/  LDCU UR12, c[0x0][0x38c] ;  /* 0x00007180ff0c77ac */ /* 0x000f6e0008000800 */
[----:B------:R-:W5:Y:S01]  /*79e0*/  S2UR UR11, SR_CTAID.Y ;  /* 0x00000000000b79c3 */ /* 0x000f620000002600 */
[----:B--2---:R-:W-:-:S02]  /*79f0*/  UIADD3 UR8, UPT, UPT, UR10, -0x1, URZ ;  /* 0xffffffff0a087890 */ /* 0x004fc4000fffe0ff */
[----:B---3--:R-:W-:Y:S02]  /*7a00*/  UIMAD.WIDE.U32 UR4, UR7, UR18, URZ ;  /* 0x00000012070472a5 */ /* 0x008fe4000f8e00ff */
[----:B------:R-:W-:Y:S02]  /*7a10*/  UIADD3 UR9, UPT, UPT, -UR10, URZ, URZ ;  /* 0x000000ff0a097290 */ /* 0x000fe4000fffe1ff */
[----:B------:R-:W-:Y:S02]  /*7a20*/  UIMAD UR5, UR7, UR19, UR5 ;  /* 0x00000013070572a4 */ /* 0x000fe4000f8e0205 */
[----:B------:R-:W-:Y:S02]  /*7a30*/  USHF.R.S32.HI UR7, URZ, 0x1f, UR8 ;  /* 0x0000001fff077899 */ /* 0x000fe40008011408 */
[----:B----4-:R-:W-:Y:S01]  /*7a40*/  ULEA UR6, UR6, UR10, 0x7 ;  /* 0x0000000a06067291 */ /* 0x010fe2000f8e38ff */
[----:B-1----:R-:W-:Y:S01]  /*7a50*/  SHF.R.U32.HI R71, RZ, 0x5, R69 ;  /* 0x00000005ff477819 */ /* 0x002fe20000011645 */
[----:B------:R-:W-:-:S02]  /*7a60*/  USHF.R.S32.HI UR9, URZ, 0x1f, UR9 ;  /* 0x0000001fff097899 */ /* 0x000fc40008011409 */
[----:B-----5:R-:W-:Y:S01]  /*7a70*/  UIADD3 UR6, UPT, UPT, UR6, -UR12, URZ ;  /* 0x8000000c06067290 */ /* 0x020fe2000fffe0ff */
[----:B------:R-:W-:Y:S01]  /*7a80*/  LOP3.LUT R71, R71, 0x3, RZ, 0xc0, !PT ;  /* 0x0000000347477812 */ /* 0x000fe200078ec0ff */
[----:B------:R-:W-:Y:S02]  /*7a90*/  ULEA.HI UR7, UR7, UR8, URZ, 0x7 ;  /* 0x0000000807077291 */ /* 0x000fe4000f8f38ff */
[----:B------:R-:W-:Y:S02]  /*7aa0*/  USHF.R.S32.HI UR8, URZ, 0x1f, UR6 ;  /* 0x0000001fff087899 */ /* 0x000fe40008011406 */
[----:B------:R-:W-:Y:S02]  /*7ab0*/  ULEA.HI UR9, UR9, -UR10, URZ, 0x7 ;  /* 0x8000000a09097291 */ /* 0x000fe4000f8f38ff */
[----:B------:R-:W-:Y:S02]  /*7ac0*/  ULEA.HI UR6, UR8, UR6, URZ, 0x7 ;  /* 0x0000000608067291 */ /* 0x000fe4000f8f38ff */
[----:B------:R-:W-:-:S02]  /*7ad0*/  UISETP.GT.AND UP1, UPT, UR10, URZ, UPT ;  /* 0x000000ff0a00728c */ /* 0x000fc4000bf24270 */
[----:B------:R-:W-:Y:S02]  /*7ae0*/  USHF.R.S32.HI UR8, URZ, 0x7, UR9 ;  /* 0x00000007ff087899 */ /* 0x000fe40008011409 */
[----:B------:R-:W-:Y:S02]  /*7af0*/  USHF.R.S32.HI UR6, URZ, 0x7, UR6 ;  /* 0x00000007ff067899 */ /* 0x000fe40008011406 */
[----:B------:R-:W-:Y:S02]  /*7b00*/  ULEA.HI.SX32 UR7, UR7, 0x1, 0x19 ;  /* 0x0000000107077891 */ /* 0x000fe4000f8fcaff */
[----:B------:R-:W-:Y:S02]  /*7b10*/  UIADD3 UR8, UPT, UPT, -UR8, URZ, URZ ;  /* 0x000000ff08087290 */ /* 0x000fe4000fffe1ff */
[----:B------:R-:W-:Y:S02]  /*7b20*/  UISETP.LT.AND UP0, UPT, URZ, UR6, UPT ;  /* 0x00000006ff00728c */ /* 0x000fe4000bf01270 */
[----:B------:R-:W-:-:S02]  /*7b30*/  UIMAD.WIDE.U32 UR14, UR11, UR16, UR4 ;  /* 0x000000100b0e72a5 */ /* 0x000fc4000f8e0004 */
[----:B------:R-:W-:Y:S01]  /*7b40*/  USEL UR6, URZ, UR6, !UP0 ;  /* 0x00000006ff067287 */ /* 0x000fe2000c000000 */
[----:B------:R-:W-:Y:S01]  /*7b50*/  @!UP1 UMOV UR7, UR8 ;  /* 0x0000000800079c82 */ /* 0x000fe20008000000 */
[----:B------:R-:W-:Y:S02]  /*7b60*/  UIMAD UR17, UR11, UR17, UR15 ;  /* 0x000000110b1172a4 */ /* 0x000fe4000f8e020f */
[----:B------:R-:W-:-:S04]  /*7b70*/  UIADD3 UR4, UPT, UPT, UR7, -UR6, URZ ;  /* 0x8000000607047290 */ /* 0x000fc8000fffe0ff */
[----:B------:R-:W-:Y:S01]  /*7b80*/  UISETP.GE.AND UP0, UPT, UR4, 0x1, UPT ;  /* 0x000000010400788c */ /* 0x000fe2000bf06270 */
[----:B------:R-:W-:Y:S08]  /*7b90*/  BAR.SYNC.DEFER_BLOCKING 0x5, 0x1a0 ;  /* 0x0146800000007b1d */ /* 0x000ff00000010000 */
[----:B------:R-:W-:Y:S05]  /*7ba0*/  BRA.U !UP0, `(.L_x_67) ;  /* 0x00000005084c7547 */ /* 0x000fea000b800000 */
[----:B------:R-:W1:Y:S01]  /*7bb0*/  S2UR UR4, SR_CgaCtaId ;  /* 0x00000000000479c3 */ /* 0x000e620000008800 */
[C---:B------:R-:W-:Y:S01]  /*7bc0*/  IMAD.U32 R3, R69.reuse, 0x10000, RZ ;  /* 0x0001000045037824 */ /* 0x040fe200078e00ff */
[----:B------:R-:W-:Y:S01]  /*7bd0*/  UMOV UR5, 0x400 ;  /* 0x0000040000057882 */ /* 0x000fe20000000000 */
[----:B------:R-:W-:Y:S01]  /*7be0*/  IMAD.SHL.U32 R69, R69, 0x10, RZ ;  /* 0x0000001045457824 */ /* 0x000fe200078e00ff */
[----:B------:R-:W-:Y:S01]  /*7bf0*/  UIADD3 UR12, UPT, UPT, -UR7, UR6, URZ ;  /* 0x00000006070c7290 */ /* 0x000fe2000fffe1ff */
[----:B------:R-:W-:Y:S01]  /*7c00*/  IMAD.MOV.U32 R2, RZ, RZ, RZ ;  /* 0x000000ffff027224 */ /* 0x000fe200078e00ff */
[----:B------:R-:W-:Y:S01]  /*7c10*/  LOP3.LUT R3, R3, 0x600000, RZ, 0xc0, !PT ;  /* 0x0060000003037812 */ /* 0x000fe200078ec0ff */
[----:B------:R-:W2:Y:S01]  /*7c20*/  LDCU.64 UR18, c[0x0][0x468] ;  /* 0x00008d00ff1277ac */ /* 0x000ea20008000a00 */
[----:B------:R-:W-:Y:S02]  /*7c30*/  LOP3.LUT R69, R69, 0x7f0, RZ, 0xc0, !PT ;  /* 0x000007f045457812 */ /* 0x000fe400078ec0ff */
[C---:B------:R-:W-:Y:S01]  /*7c40*/  LOP3.LUT R70, R3.reuse, 0xc0, RZ, 0xfc, !PT ;  /* 0x000000c003467812 */ /* 0x040fe200078efcff */
[----:B------:R-:W-:Y:S01]  /*7c50*/  USHF.L.U32 UR8, UR6, 0xd, URZ ;  /* 0x0000000d06087899 */ /* 0x000fe200080006ff */
[----:B------:R-:W-:Y:S01]  /*7c60*/  LOP3.LUT R3, R3, 0xe0, RZ, 0xfc, !PT ;  /* 0x000000e003037812 */ /* 0x000fe200078efcff */
[----:B------:R-:W-:Y:S01]  /*7c70*/  UMOV UR9, URZ ;  /* 0x000000ff00097c82 */ /* 0x000fe20008000000 */
[----:B-1----:R-:W-:-:S04]  /*7c80*/  ULEA UR4, UR4, UR5, 0x18 ;  /* 0x0000000504047291 */ /* 0x002fc8000f8ec0ff */
[----:B------:R-:W-:Y:S02]  /*7c90*/  UIADD3 UR16, UPT, UPT, UR4, 0x1cc00, URZ ;  /* 0x0001cc0004107890 */ /* 0x000fe4000fffe0ff */
[----:B--2---:R-:W-:-:S10]  /*7ca0*/  VIADD R68, R69, UR4 ;  /* 0x0000000445447c36 */ /* 0x004fd40008000000 */
.L_x_71:
[----:B--2---:R-:W-:Y:S02]  /*7cb0*/  SHF.L.U32 R4, R2, 0x1f, RZ ;  /* 0x0000001f02047819 */ /* 0x004fe400000006ff */
[----:B------:R-:W-:Y:S02]  /*7cc0*/  R2UR UR5, R70 ;  /* 0x00000000460572ca */ /* 0x000fe400000e0000 */
[----:B-1----:R-:W1:Y:S02]  /*7cd0*/  SYNCS.PHASECHK.TRANS64.TRYWAIT P0, [UR4+0xb0], R4 ;  /* 0x0000b004ff0075a7 */ /* 0x002e640008001104 */
[----:B-1----:R-:W-:Y:S11]  /*7ce0*/  @!P0 BRA `(.L_x_68) ;  /* 0x0000001000e48947 */ /* 0x002ff60003800000 */
.L_x_137:
[----:B------:R-:W-:Y:S01]  /*7cf0*/  LDTM.x32 R36, tmem[UR5] ;  /* 0x00000005002479ee */ /* 0x000fe200082c0000 */
[----:B------:R-:W-:Y:S02]  /*7d00*/  ELECT P0, URZ, PT ;  /* 0x0000000000ff782f */ /* 0x000fe40003800000 */
[----:B------:R-:W-:Y:S01]  /*7d10*/  R2UR UR5, R3 ;  /* 0x00000000030572ca */ /* 0x000fe200000e0000 */
[----:B------:R-:W-:Y:S02]  /*7d20*/  UIADD3 UR10, UPT, UPT, UR9, 0x3, URZ ;  /* 0x00000003090a7890 */ /* 0x000fe4000fffe0ff */
[----:B------:R-:W-:Y:S02]  /*7d30*/  UIADD3 UR7, UP0, UPT, UR8, UR14, URZ ;  /* 0x0000000e08077290 */ /* 0x000fe4000ff1e0ff */
[----:B------:R-:W-:Y:S02]  /*7d40*/  ULEA.HI UR6, UR10, UR10, URZ, 0x1 ;  /* 0x0000000a0a067291 */ /* 0x000fe4000f8f08ff */
[----:B------:R-:W-:-:S02]  /*7d50*/  ULEA.HI.X.SX32 UR13, UR8, UR17, 0x1, UP0 ;  /* 0x00000011080d7291 */ /* 0x000fc400080f0eff */
[----:B------:R-:W-:Y:S02]  /*7d60*/  ULOP3.LUT UR11, UR6, 0xfffffffe, URZ, 0xc0, !UPT ;  /* 0xfffffffe060b7892 */ /* 0x000fe4000f8ec0ff */
[----:B------:R-:W-:Y:S01]  /*7d70*/  ULEA UR6, UP0, UR7, UR18, 0x2 ;  /* 0x0000001207067291 */ /* 0x000fe2000f8010ff */
[----:B-1----:R-:W-:Y:S01]  /*7d80*/  @P0 IMAD.MOV.U32 R0, RZ, RZ, 0x1 ;  /* 0x00000001ff000424 */ /* 0x002fe200078e00ff */
[----:B------:R-:W1:Y:S01]  /*7d90*/  LDTM.x32 R4, tmem[UR5] ;  /* 0x00000005000479ee */ /* 0x000e6200082c0000 */
[----:B------:R-:W-:Y:S01]  /*7da0*/  NOP ;  /* 0x0000000000007918 */ /* 0x000fe20000000000 */
[----:B-1----:R-:W-:Y:S01]  /*7db0*/  NOP ;  /* 0x0000000000007918 */ /* 0x002fe20000000000 */
[----:B------:R1:W-:Y:S01]  /*7dc0*/  @P0 SYNCS.ARRIVE.TRANS64.ART0 RZ, [UR4+0xb8], R0 ;  /* 0x0000b800ffff09a7 */ /* 0x0003e20008500004 */
[----:B------:R1:W-:Y:S01]  /*7dd0*/  STS.128 [R69+UR4+0x1cc00], R36 ;  /* 0x01cc002445007988 */ /* 0x0003e20008000c04 */
[----:B------:R-:W-:Y:S01]  /*7de0*/  ISETP.NE.AND P0, PT, R71, RZ, PT ;  /* 0x000000ff4700720c */ /* 0x000fe20003f05270 */
[----:B------:R-:W-:-:S02]  /*7df0*/  UIADD3 UR5, UPT, UPT, UR10, -UR11, URZ ;  /* 0x8000000b0a057290 */ /* 0x000fc4000fffe0ff */
[----:B------:R1:W-:Y:S01]  /*7e00*/  STS.128 [R69+UR4+0x1d400], R40 ;  /* 0x01d4002845007988 */ /* 0x0003e20008000c04 */
[----:B------:R-:W-:-:S03]  /*7e10*/  ULEA.HI.X UR7, UR7, UR19, UR13, 0x2, UP0 ;  /* 0x0000001307077291 */ /* 0x000fc600080f140d */
[----:B------:R1:W-:Y:S01]  /*7e20*/  STS.128 [R69+UR4+0x1dc00], R44 ;  /* 0x01dc002c45007988 */ /* 0x0003e20008000c04 */
[----:B------:R-:W-:-:S03]  /*7e30*/  IMAD.U32 R73, RZ, RZ, UR5 ;  /* 0x00000005ff497e24 */ /* 0x000fc6000f8e00ff */
[----:B------:R1:W-:Y:S01]  /*7e40*/  STS.128 [R69+UR4+0x1e400], R48 ;  /* 0x01e4003045007988 */ /* 0x0003e20008000c04 */
[----:B------:R-:W-:-:S03]  /*7e50*/  IMAD R73, R73, 0x4000, R68 ;  /* 0x0000400049497824 */ /* 0x000fc600078e0244 */
[----:B------:R1:W-:Y:S04]  /*7e60*/  STS.128 [R69+UR4+0x1ec00], R52 ;  /* 0x01ec003445007988 */ /* 0x0003e80008000c04 */
[----:B------:R1:W-:Y:S04]  /*7e70*/  STS.128 [R69+UR4+0x1f400], R56 ;  /* 0x01f4003845007988 */ /* 0x0003e80008000c04 */
[----:B------:R1:W-:Y:S04]  /*7e80*/  STS.128 [R69+UR4+0x1fc00], R60 ;  /* 0x01fc003c45007988 */ /* 0x0003e80008000c04 */
[----:B------:R1:W-:Y:S01]  /*7e90*/  STS.128 [R69+UR4+0x20400], R64 ;  /* 0x0204004045007988 */ /* 0x0003e20008000c04 */
[----:B------:R2:W-:Y:S06]  /*7ea0*/  MEMBAR.ALL.CTA ;  /* 0x0000000000007992 */ /* 0x0005ec0000008000 */
[----:B--2---:R-:W2:Y:S02]  /*7eb0*/  FENCE.VIEW.ASYNC.S ;  /* 0x00000000000073c6 */ /* 0x004ea40000000000 */
[----:B--2---:R-:W-:Y:S06]  /*7ec0*/  BAR.SYNC.DEFER_BLOCKING 0x4, 0x80 ;  /* 0x0102000000007b1d */ /* 0x004fec0000010000 */
[----:B------:R-:W-:Y:S05]  /*7ed0*/  @P0 BRA `(.L_x_69) ;  /* 0x0000000000100947 */ /* 0x000fea0003800000 */
[----:B------:R-:W-:Y:S02]  /*7ee0*/  UMOV UR10, 0x400 ;  /* 0x00000400000a7882 */ /* 0x000fe40000000000 */
[----:B------:R2:W-:Y:S01]  /*7ef0*/  UBLKRED.G.S.ADD.F32.RN [UR6], [UR16], UR10 ;  /* 0x00000006100073bb */ /* 0x0005e200080a040a */
[----:B------:R0:W-:Y:S01]  /*7f00*/  UTMACMDFLUSH ;  /* 0x00000000000079b7 */ /* 0x0001e20000000000 */
[----:B--2---:R-:W-:-:S04]  /*7f10*/  DEPBAR.LE SB0, 0x1 ;  /* 0x000080400000791a */ /* 0x004fc80000000000 */
.L_x_69:
[----:B------:R-:W-:Y:S01]  /*7f20*/  BAR.SYNC.DEFER_BLOCKING 0x4, 0x80 ;  /* 0x0102000000007b1d */ /* 0x000fe20000010000 */
[----:B------:R-:W-:-:S04]  /*7f30*/  UIADD3 UR12, UPT, UPT, UR12, 0x1, URZ ;  /* 0x000000010c0c7890 */ /* 0x000fc8000fffe0ff */
[----:B------:R-:W-:Y:S01]  /*7f40*/  UISETP.NE.AND UP0, UPT, UR12, URZ, UPT ;  /* 0x000000ff0c00728c */ /* 0x000fe2000bf05270 */
[----:B------:R2:W-:Y:S04]  /*7f50*/  STS.128 [R73+0x1cc00], R4 ;  /* 0x01cc000449007388 */ /* 0x0005e80000000c00 */
[----:B------:R2:W-:Y:S04]  /*7f60*/  STS.128 [R73+0x1d400], R8 ;  /* 0x01d4000849007388 */ /* 0x0005e80000000c00 */
[----:B------:R2:W-:Y:S04]  /*7f70*/  STS.128 [R73+0x1dc00], R12 ;  /* 0x01dc000c49007388 */ /* 0x0005e80000000c00 */
[----:B------:R2:W-:Y:S04]  /*7f80*/  STS.128 [R73+0x1e400], R16 ;  /* 0x01e4001049007388 */ /* 0x0005e80000000c00 */
[----:B------:R2:W-:Y:S04]  /*7f90*/  STS.128 [R73+0x1ec00], R20 ;  /* 0x01ec001449007388 */ /* 0x0005e80000000c00 */
[----:B------:R2:W-:Y:S04]  /*7fa0*/  STS.128 [R73+0x1f400], R24 ;  /* 0x01f4001849007388 */ /* 0x0005e80000000c00 */
[----:B------:R2:W-:Y:S04]  /*7fb0*/  STS.128 [R73+0x1fc00], R28 ;  /* 0x01fc001c49007388 */ /* 0x0005e80000000c00 */
[----:B------:R2:W-:Y:S01]  /*7fc0*/  STS.128 [R73+0x20400], R32 ;  /* 0x0204002049007388 */ /* 0x0005e20000000c00 */
[----:B------:R3:W-:Y:S06]  /*7fd0*/  MEMBAR.ALL.CTA ;  /* 0x0000000000007992 */ /* 0x0007ec0000008000 */
[----:B---3--:R-:W3:Y:S02]  /*7fe0*/  FENCE.VIEW.ASYNC.S ;  /* 0x00000000000073c6 */ /* 0x008ee40000000000 */
[----:B---3--:R-:W-:Y:S06]  /*7ff0*/  BAR.SYNC.DEFER_BLOCKING 0x4, 0x80 ;  /* 0x0102000000007b1d */ /* 0x008fec0000010000 */
[----:B------:R-:W-:Y:S05]  /*8000*/  @P0 BRA `(.L_x_70) ;  /* 0x0000000000200947 */ /* 0x000fea0003800000 */
[----:B------:R-:W-:Y:S02]  /*8010*/  ULEA UR5, UR5, UR4, 0xe ;  /* 0x0000000405057291 */ /* 0x000fe4000f8e70ff */
[----:B------:R-:W-:Y:S02]  /*8020*/  UIADD3 UR6, UP1, UPT, UR6, 0x4000, URZ ;  /* 0x0000400006067890 */ /* 0x000fe4000ff3e0ff */
[----:B------:R-:W-:Y:S02]  /*8030*/  UIADD3 UR5, UPT, UPT, UR5, 0x1cc00, URZ ;  /* 0x0001cc0005057890 */ /* 0x000fe4000fffe0ff */
[----:B------:R-:W-:Y:S01]  /*8040*/  UIADD3.X UR7, UPT, UPT, URZ, UR7, URZ, UP1, !UPT ;  /* 0x00000007ff077290 */ /* 0x000fe20008ffe4ff */
[----:B------:R-:W-:-:S08]  /*8050*/  UMOV UR10, 0x400 ;  /* 0x00000400000a7882 */ /* 0x000fd00000000000 */
[----:B------:R3:W-:Y:S01]  /*8060*/  UBLKRED.G.S.ADD.F32.RN [UR6], [UR5], UR10 ;  /* 0x00000006050073bb */ /* 0x0007e200080a040a */
[----:B------:R0:W-:Y:S01]  /*8070*/  UTMACMDFLUSH ;  /* 0x00000000000079b7 */ /* 0x0001e20000000000 */
[----:B---3--:R-:W-:-:S04]  /*8080*/  DEPBAR.LE SB0, 0x1 ;  /* 0x000080400000791a */ /* 0x008fc80000000000 */
.L_x_70:
[----:B------:R-:W-:Y:S01]  /*8090*/  BAR.SYNC.DEFER_BLOCKING 0x4, 0x80 ;  /* 0x0102000000007b1d */ /* 0x000fe20000010000 */
[----:B------:R-:W-:Y:S01]  /*80a0*/  LOP3.LUT R2, R2, 0x1, RZ, 0x3c, !PT ;  /* 0x0000000102027812 */ /* 0x000fe200078e3cff */
[----:B------:R-:W-:Y:S02]  /*80b0*/  UIADD3 UR9, UPT, UPT, UR9, 0x2, URZ ;  /* 0x0000000209097890 */ /* 0x000fe4000fffe0ff */
[----:B------:R-:W-:Y:S02]  /*80c0*/  UIADD3 UR8, UPT, UPT, UR8, 0x2000, URZ ;  /* 0x0000200008087890 */ /* 0x000fe4000fffe0ff */
[----:B------:R-:W-:Y:S10]  /*80d0*/  BRA.U UP0, `(.L_x_71) ;  /* 0xfffffff900f47547 */ /* 0x000ff4000b83ffff */
.L_x_67:
[----:B------:R-:W-:-:S13]  /*80e0*/  ISETP.NE.AND P0, PT, R71, RZ, PT ;  /* 0x000000ff4700720c */ /* 0x000fda0003f05270 */
[----:B------:R-:W-:Y:S05]  /*80f0*/  @P0 BRA `(.L_x_72) ;  /* 0x0000000000040947 */ /* 0x000fea0003800000 */
[----:B------:R-:W-:-:S04]  /*8100*/  DEPBAR.LE SB0, 0x0 ;  /* 0x000080000000791a */ /* 0x000fc80000000000 */
.L_x_72:
[----:B------:R-:W-:Y:S06]  /*8110*/  BAR.SYNC.DEFER_BLOCKING 0x4, 0x80 ;  /* 0x0102000000007b1d */ /* 0x000fec0000010000 */
[----:B------:R-:W-:-:S04]  /*8120*/  DEPBAR.LE SB0, 0x0 ;  /* 0x000080000000791a */ /* 0x000fc80000000000 */
[----:B------:R-:W-:Y:S06]  /*8130*/  BAR.ARV 0x5, 0x1a0 ;  /* 0x0146800000007b1d */ /* 0x000fec0000002000 */
[----:B------:R-:W-:Y:S05]  /*8140*/  EXIT ;  /* 0x000000000000794d */ /* 0x000fea0003800000 */
.L_x_14:
[----:B------:R-:W-:Y:S02]  /*8150*/  MOV R3, UR33 ;  /* 0x0000002100037c02 */ /* 0x000fe40008000f00 */
[----:B------:R-:W-:Y:S02]  /*8160*/  MOV R6, 0x80000000 ;  /* 0x8000000000067802 */ /* 0x000fe40000000f00 */
[----:B------:R-:W-:-:S07]  /*8170*/  MOV R7, 0x80000000 ;  /* 0x8000000000077802 */ /* 0x000fce0000000f00 */
.L_x_73:
[----:B-1----:R1:W2:Y:S02]  /*8180*/  SYNCS.PHASECHK.TRANS64.TRYWAIT P0, [R3+URZ+0x10], R7 ;  /* 0x00001007030075a7 */ /* 0x0022a400080011ff */
[----:B--2---:R-:W-:Y:S05]  /*8190*/  @!P0 NANOSLEEP.SYNCS 0x989680 ;  /* 0x009896800000895d */ /* 0x004fea0003900000 */
[----:B------:R-:W2:Y:S02]  /*81a0*/  @!P0 SYNCS.PHASECHK.TRANS64 P0, [R3+URZ+0x10], R7 ;  /* 0x00001007030085a7 */ /* 0x000ea400080010ff */
[----:B--2---:R-:W-:Y:S05]  /*81b0*/  @!P0 BRA `(.L_x_73) ;  /* 0xfffffffc00f08947 */ /* 0x004fea000383ffff */
[----:B------:R-:W-:Y:S05]  /*81c0*/  BRA `(.L_x_74) ;  /* 0xffffff8800b47947 */ /* 0x000fea000383ffff */
.L_x_15:
[----:B------:R-:W-:Y:S01]  /*81d0*/  HFMA2 R6, -RZ, RZ, -0.0 , 0 ;  /* 0x80000000ff067431 */ /* 0x000fe200000001ff */
[----:B------:R-:W-:Y:S02]  /*81e0*/  MOV R3, UR33 ;  /* 0x0000002100037c02 */ /* 0x000fe40008000f00 */
[----:B------:R-:W-:-:S07]  /*81f0*/  MOV R7, 0x80000000 ;  /* 0x8000000000077802 */ /* 0x000fce0000000f00 */
.L_x_75:
[----:B-1----:R1:W2:Y:S02]  /*8200*/  SYNCS.PHASECHK.TRANS64.TRYWAIT P0, [R3+URZ+0x40], R7 ;  /* 0x00004007030075a7 */ /* 0x0022a400080011ff */
[----:B--2---:R-:W-:Y:S05]  /*8210*/  @!P0 NANOSLEEP.SYNCS 0x989680 ;  /* 0x009896800000895d */ /* 0x004fea0003900000 */
[----:B------:R-:W2:Y:S02]  /*8220*/  @!P0 SYNCS.PHASECHK.TRANS64 P0, [R3+URZ+0x40], R7 ;  /* 0x00004007030085a7 */ /* 0x000ea400080010ff */
[----:B--2---:R-:W-:Y:S05]  /*8230*/  @!P0 BRA `(.L_x_75) ;  /* 0xfffffffc00f08947 */ /* 0x004fea000383ffff */
[----:B------:R-:W-:Y:S05]  /*8240*/  BRA `(.L_x_76) ;  /* 0xffffff8c00087947 */ /* 0x000fea000383ffff */
.L_x_16:
[----:B------:R-:W-:Y:S01]  /*8250*/  HFMA2 R6, -RZ, RZ, -0.0 , 0 ;  /* 0x80000000ff067431 */ /* 0x000fe200000001ff */
[----:B------:R-:W-:Y:S02]  /*8260*/  MOV R3, UR33 ;  /* 0x0000002100037c02 */ /* 0x000fe40008000f00 */
[----:B------:R-:W-:-:S07]  /*8270*/  MOV R7, 0x80000000 ;  /* 0x8000000000077802 */ /* 0x000fce0000000f00 */
.L_x_77:
[----:B-1----:R1:W2:Y:S02]  /*8280*/  SYNCS.PHASECHK.TRANS64.TRYWAIT P0, [R3+URZ+0x28], R7 ;  /* 0x00002807030075a7 */ /* 0x0022a400080011ff */
[----:B--2---:R-:W-:Y:S05]  /*8290*/  @!P0 NANOSLEEP.SYNCS 0x989680 ;  /* 0x009896800000895d */ /* 0x004fea0003900000 */
[----:B------:R-:W2:Y:S02]  /*82a0*/  @!P0 SYNCS.PHASECHK.TRANS64 P0, [R3+URZ+0x28], R7 ;  /* 0x00002807030085a7 */ /* 0x000ea400080010ff */
[----:B--2---:R-:W-:Y:S05]  /*82b0*/  @!P0 BRA `(.L_x_77) ;  /* 0xfffffffc00f08947 */ /* 0x004fea000383ffff */
[----:B------:R-:W-:Y:S05]  /*82c0*/  BRA `(.L_x_78) ;  /* 0xffffff8c002c7947 */ /* 0x000fea000383ffff */
.L_x_17:
[----:B------:R-:W-:Y:S01]  /*82d0*/  HFMA2 R4, -RZ, RZ, -0.0 , 0 ;  /* 0x80000000ff047431 */ /* 0x000fe200000001ff */
[----:B------:R-:W-:Y:S02]  /*82e0*/  MOV R3, UR33 ;  /* 0x0000002100037c02 */ /* 0x000fe40008000f00 */
[----:B------:R-:W-:-:S07]  /*82f0*/  MOV R5, 0x80000000 ;  /* 0x8000000000057802 */ /* 0x000fce0000000f00 */
.L_x_79:
[----:B-1----:R1:W2:Y:S02]  /*8300*/  SYNCS.PHASECHK.TRANS64.TRYWAIT P0, [R3+URZ+0x58], R5 ;  /* 0x00005805030075a7 */ /* 0x0022a400080011ff */
[----:B--2---:R-:W-:Y:S05]  /*8310*/  @!P0 NANOSLEEP.SYNCS 0x989680 ;  /* 0x009896800000895d */ /* 0x004fea0003900000 */
[----:B------:R-:W2:Y:S02]  /*8320*/  @!P0 SYNCS.PHASECHK.TRANS64 P0, [R3+URZ+0x58], R5 ;  /* 0x00005805030085a7 */ /* 0x000ea400080010ff */
[----:B--2---:R-:W-:Y:S05]  /*8330*/  @!P0 BRA `(.L_x_79) ;  /* 0xfffffffc00f08947 */ /* 0x004fea000383ffff */
[----:B------:R-:W-:Y:S05]  /*8340*/  BRA `(.L_x_80) ;  /* 0xffffff8c00907947 */ /* 0x000fea000383ffff */
.L_x_19:
[----:B------:R-:W-:Y:S02]  /*8350*/  MOV R3, UR17 ;  /* 0x0000001100037c02 */ /* 0x000fe40008000f00 */
[-C--:B------:R-:W-:Y:S02]  /*8360*/  MOV R8, R5.reuse ;  /* 0x0000000500087202 */ /* 0x080fe40000000f00 */
[----:B------:R-:W-:-:S07]  /*8370*/  MOV R9, R5 ;  /* 0x0000000500097202 */ /* 0x000fce0000000f00 */
.L_x_81:
[----:B-1----:R1:W2:Y:S02]  /*8380*/  SYNCS.PHASECHK.TRANS64.TRYWAIT P0, [R3+URZ+0x10], R9 ;  /* 0x00001009030075a7 */ /* 0x0022a400080011ff */
[----:B--2---:R-:W-:Y:S05]  /*8390*/  @!P0 NANOSLEEP.SYNCS 0x989680 ;  /* 0x009896800000895d */ /* 0x004fea0003900000 */
[----:B------:R-:W2:Y:S02]  /*83a0*/  @!P0 SYNCS.PHASECHK.TRANS64 P0, [R3+URZ+0x10], R9 ;  /* 0x00001009030085a7 */ /* 0x000ea400080010ff */
[----:B--2---:R-:W-:Y:S05]  /*83b0*/  @!P0 BRA `(.L_x_81) ;  /* 0xfffffffc00f08947 */ /* 0x004fea000383ffff */
[----:B------:R-:W-:Y:S05]  /*83c0*/  BRA `(.L_x_82) ;  /* 0xffffff9000387947 */ /* 0x000fea000383ffff */
.L_x_20:
[----:B------:R-:W-:Y:S02]  /*83d0*/  MOV R3, UR17 ;  /* 0x0000001100037c02 */ /* 0x000fe40008000f00 */
[-C--:B------:R-:W-:Y:S02]  /*83e0*/  MOV R8, R5.reuse ;  /* 0x0000000500087202 */ /* 0x080fe40000000f00 */
[----:B------:R-:W-:-:S07]  /*83f0*/  MOV R9, R5 ;  /* 0x0000000500097202 */ /* 0x000fce0000000f00 */
.L_x_83:
[----:B-1----:R1:W2:Y:S02]  /*8400*/  SYNCS.PHASECHK.TRANS64.TRYWAIT P0, [R3+URZ+0x40], R9 ;  /* 0x00004009030075a7 */ /* 0x0022a400080011ff */
[----:B--2---:R-:W-:Y:S05]  /*8410*/  @!P0 NANOSLEEP.SYNCS 0x989680 ;  /* 0x009896800000895d */ /* 0x004fea0003900000 */
[----:B------:R-:W2:Y:S02]  /*8420*/  @!P0 SYNCS.PHASECHK.TRANS64 P0, [R3+URZ+0x40], R9 ;  /* 0x00004009030085a7 */ /* 0x000ea400080010ff */
[----:B--2---:R-:W-:Y:S05]  /*8430*/  @!P0 BRA `(.L_x_83) ;  /* 0xfffffffc00f08947 */ /* 0x004fea000383ffff */
[----:B------:R-:W-:Y:S05]  /*8440*/  BRA `(.L_x_84) ;  /* 0xffffff90003c7947 */ /* 0x000fea000383ffff */
.L_x_21:
[----:B------:R-:W-:Y:S02]  /*8450*/  MOV R3, UR33 ;  /* 0x0000002100037c02 */ /* 0x000fe40008000f00 */
[-C--:B------:R-:W-:Y:S02]  /*8460*/  MOV R8, R5.reuse ;  /* 0x0000000500087202 */ /* 0x080fe40000000f00 */
[----:B------:R-:W-:-:S07]  /*8470*/  MOV R9, R5 ;  /* 0x0000000500097202 */ /* 0x000fce0000000f00 */
.L_x_85:
[----:B-1----:R1:W2:Y:S02]  /*8480*/  SYNCS.PHASECHK.TRANS64.TRYWAIT P0, [R3+URZ+0x28], R9 ;  /* 0x00002809030075a7 */ /* 0x0022a400080011ff */
[----:B--2---:R-:W-:Y:S05]  /*8490*/  @!P0 NANOSLEEP.SYNCS 0x989680 ;  /* 0x009896800000895d */ /* 0x004fea0003900000 */
[----:B------:R-:W2:Y:S02]  /*84a0*/  @!P0 SYNCS.PHASECHK.TRANS64 P0, [R3+URZ+0x28], R9 ;  /* 0x00002809030085a7 */ /* 0x000ea400080010ff */
[----:B--2---:R-:W-:Y:S05]  /*84b0*/  @!P0 BRA `(.L_x_85) ;  /* 0xfffffffc00f08947 */ /* 0x004fea000383ffff */
[----:B------:R-:W-:Y:S05]  /*84c0*/  BRA `(.L_x_86) ;  /* 0xffffff90005c7947 */ /* 0x000fea000383ffff */
.L_x_22:
[----:B------:R-:W-:Y:S02]  /*84d0*/  MOV R3, UR33 ;  /* 0x0000002100037c02 */ /* 0x000fe40008000f00 */
[-C--:B------:R-:W-:Y:S02]  /*84e0*/  MOV R8, R5.reuse ;  /* 0x0000000500087202 */ /* 0x080fe40000000f00 */
[----:B------:R-:W-:-:S07]  /*84f0*/  MOV R9, R5 ;  /* 0x0000000500097202 */ /* 0x000fce0000000f00 */
.L_x_87:
[----:B-1----:R1:W2:Y:S02]  /*8500*/  SYNCS.PHASECHK.TRANS64.TRYWAIT P0, [R3+URZ+0x58], R9 ;  /* 0x00005809030075a7 */ /* 0x0022a400080011ff */
[----:B--2---:R-:W-:Y:S05]  /*8510*/  @!P0 NANOSLEEP.SYNCS 0x989680 ;  /* 0x009896800000895d */ /* 0x004fea0003900000 */
[----:B------:R-:W2:Y:S02]  /*8520*/  @!P0 SYNCS.PHASECHK.TRANS64 P0, [R3+URZ+0x58], R9 ;  /* 0x00005809030085a7 */ /* 0x000ea400080010ff */
[----:B--2---:R-:W-:Y:S05]  /*8530*/  @!P0 BRA `(.L_x_87) ;  /* 0xfffffffc00f08947 */ /* 0x004fea000383ffff */
[----:B------:R-:W-:Y:S05]  /*8540*/  BRA `(.L_x_88) ;  /* 0xffffff90007c7947 */ /* 0x000fea000383ffff */
.L_x_24:
[----:B------:R-:W-:-:S07]  /*8550*/  MOV R9, R8 ;  /* 0x0000000800097202 */ /* 0x000fce0000000f00 */
.L_x_89:
[----:B-1----:R1:W2:Y:S02]  /*8560*/  SYNCS.PHASECHK.TRANS64.TRYWAIT P0, [R4+URZ+0x10], R9 ;  /* 0x00001009040075a7 */ /* 0x0022a400080011ff */
[----:B--2---:R-:W-:Y:S05]  /*8570*/  @!P0 NANOSLEEP.SYNCS 0x989680 ;  /* 0x009896800000895d */ /* 0x004fea0003900000 */
[----:B------:R-:W2:Y:S02]  /*8580*/  @!P0 SYNCS.PHASECHK.TRANS64 P0, [R4+URZ+0x10], R9 ;  /* 0x00001009040085a7 */ /* 0x000ea400080010ff */
[----:B--2---:R-:W-:Y:S05]  /*8590*/  @!P0 BRA `(.L_x_89) ;  /* 0xfffffffc00f08947 */ /* 0x004fea000383ffff */
[----:B------:R-:W-:Y:S05]  /*85a0*/  BRA `(.L_x_90) ;  /* 0xffffff9000b47947 */ /* 0x000fea000383ffff */
.L_x_25:
[----:B-1----:R-:W-:-:S07]  /*85b0*/  MOV R9, R8 ;  /* 0x0000000800097202 */ /* 0x002fce0000000f00 */
.L_x_91:
[----:B-1----:R1:W2:Y:S02]  /*85c0*/  SYNCS.PHASECHK.TRANS64.TRYWAIT P0, [R4+URZ+0x40], R9 ;  /* 0x00004009040075a7 */ /* 0x0022a400080011ff */
[----:B--2---:R-:W-:Y:S05]  /*85d0*/  @!P0 NANOSLEEP.SYNCS 0x989680 ;  /* 0x009896800000895d */ /* 0x004fea0003900000 */
[----:B------:R-:W2:Y:S02]  /*85e0*/  @!P0 SYNCS.PHASECHK.TRANS64 P0, [R4+URZ+0x40], R9 ;  /* 0x00004009040085a7 */ /* 0x000ea400080010ff */
[----:B--2---:R-:W-:Y:S05]  /*85f0*/  @!P0 BRA `(.L_x_91) ;  /* 0xfffffffc00f08947 */ /* 0x004fea000383ffff */
[----:B------:R-:W-:Y:S05]  /*8600*/  BRA `(.L_x_92) ;  /* 0xffffff9000b07947 */ /* 0x000fea000383ffff */
.L_x_26:
[----:B------:R-:W-:Y:S02]  /*8610*/  MOV R3, UR33 ;  /* 0x0000002100037c02 */ /* 0x000fe40008000f00 */
[----:B------:R-:W-:-:S07]  /*8620*/  MOV R7, R6 ;  /* 0x0000000600077202 */ /* 0x000fce0000000f00 */
.L_x_93:
[----:B--2---:R2:W3:Y:S02]  /*8630*/  SYNCS.PHASECHK.TRANS64.TRYWAIT P0, [R3+URZ+0x28], R7 ;  /* 0x00002807030075a7 */ /* 0x0044e400080011ff */
[----:B---3--:R-:W-:Y:S05]  /*8640*/  @!P0 NANOSLEEP.SYNCS 0x989680 ;  /* 0x009896800000895d */ /* 0x008fea0003900000 */
[----:B------:R-:W3:Y:S02]  /*8650*/  @!P0 SYNCS.PHASECHK.TRANS64 P0, [R3+URZ+0x28], R7 ;  /* 0x00002807030085a7 */ /* 0x000ee400080010ff */
[----:B---3--:R-:W-:Y:S05]  /*8660*/  @!P0 BRA `(.L_x_93) ;  /* 0xfffffffc00f08947 */ /* 0x008fea000383ffff */
[----:B------:R-:W-:Y:S05]  /*8670*/  BRA `(.L_x_94) ;  /* 0xffffff9000ac7947 */ /* 0x000fea000383ffff */
.L_x_27:
[----:B------:R-:W-:Y:S02]  /*8680*/  MOV R3, UR33 ;  /* 0x0000002100037c02 */ /* 0x000fe40008000f00 */
[----:B------:R-:W-:-:S07]  /*8690*/  MOV R7, R6 ;  /* 0x0000000600077202 */ /* 0x000fce0000000f00 */
.L_x_95:
[----:B--2---:R2:W3:Y:S02]  /*86a0*/  SYNCS.PHASECHK.TRANS64.TRYWAIT P0, [R3+URZ+0x58], R7 ;  /* 0x00005807030075a7 */ /* 0x0044e400080011ff */
[----:B---3--:R-:W-:Y:S05]  /*86b0*/  @!P0 NANOSLEEP.SYNCS 0x989680 ;  /* 0x009896800000895d */ /* 0x008fea0003900000 */
[----:B------:R-:W3:Y:S02]  /*86c0*/  @!P0 SYNCS.PHASECHK.TRANS64 P0, [R3+URZ+0x58], R7 ;  /* 0x00005807030085a7 */ /* 0x000ee400080010ff */
[----:B---3--:R-:W-:Y:S05]  /*86d0*/  @!P0 BRA `(.L_x_95) ;  /* 0xfffffffc00f08947 */ /* 0x008fea000383ffff */
[----:B------:R-:W-:Y:S05]  /*86e0*/  BRA `(.L_x_96) ;  /* 0xffffff9000a47947 */ /* 0x000fea000383ffff */
.L_x_32:
[----:B-1----:R-:W-:-:S04]  /*86f0*/  MOV R3, UR16 ;  /* 0x0000001000037c02 */ /* 0x002fc80008000f00 */
[----:B------:R1:W2:Y:S03]  /*8700*/  SYNCS.PHASECHK.TRANS64.TRYWAIT P0, [R3+URZ], RZ ;  /* 0x000000ff030075a7 */ /* 0x0002a600080011ff */
[----:B--2---:R-:W-:Y:S05]  /*8710*/  @!P0 NANOSLEEP.SYNCS 0x989680 ;  /* 0x009896800000895d */ /* 0x004fea0003900000 */
[----:B------:R-:W2:Y:S02]  /*8720*/  @!P0 SYNCS.PHASECHK.TRANS64 P0, [R3+URZ], RZ ;  /* 0x000000ff030085a7 */ /* 0x000ea400080010ff */
[----:B--2---:R-:W-:Y:S05]  /*8730*/  @!P0 BRA `(.L_x_32) ;  /* 0xfffffffc00ec8947 */ /* 0x004fea000383ffff */
[----:B------:R-:W-:Y:S05]  /*8740*/  BRA `(.L_x_97) ;  /* 0xffffff9800587947 */ /* 0x000fea000383ffff */
.L_x_33:
[----:B------:R-:W-:Y:S01]  /*8750*/  HFMA2 R6, -RZ, RZ, -0.0 , 0 ;  /* 0x80000000ff067431 */ /* 0x000fe200000001ff */
[----:B-1----:R-:W-:Y:S02]  /*8760*/  MOV R3, UR16 ;  /* 0x0000001000037c02 */ /* 0x002fe40008000f00 */
[----:B------:R-:W-:-:S07]  /*8770*/  MOV R7, 0x80000000 ;  /* 0x8000000000077802 */ /* 0x000fce0000000f00 */
.L_x_98:
[----:B-1----:R1:W2:Y:S02]  /*8780*/  SYNCS.PHASECHK.TRANS64.TRYWAIT P0, [R3+URZ+0x68], R7 ;  /* 0x00006807030075a7 */ /* 0x0022a400080011ff */
[----:B--2---:R-:W-:Y:S05]  /*8790*/  @!P0 NANOSLEEP.SYNCS 0x989680 ;  /* 0x009896800000895d */ /* 0x004fea0003900000 */
[----:B------:R-:W2:Y:S02]  /*87a0*/  @!P0 SYNCS.PHASECHK.TRANS64 P0, [R3+URZ+0x68], R7 ;  /* 0x00006807030085a7 */ /* 0x000ea400080010ff */
[----:B--2---:R-:W-:Y:S05]  /*87b0*/  @!P0 BRA `(.L_x_98) ;  /* 0xfffffffc00f08947 */ /* 0x004fea000383ffff */
[----:B------:R-:W-:Y:S05]  /*87c0*/  BRA `(.L_x_99) ;  /* 0xffffff9800407947 */ /* 0x000fea000383ffff */
.L_x_34:
[----:B------:R-:W-:-:S07]  /*87d0*/  MOV R3, UR16 ;  /* 0x0000001000037c02 */ /* 0x000fce0008000f00 */
.L_x_100:
[----:B-1----:R1:W2:Y:S02]  /*87e0*/  SYNCS.PHASECHK.TRANS64.TRYWAIT P0, [R3+URZ+0x20], RZ ;  /* 0x000020ff030075a7 */ /* 0x0022a400080011ff */
[----:B--2---:R-:W-:Y:S05]  /*87f0*/  @!P0 NANOSLEEP.SYNCS 0x989680 ;  /* 0x009896800000895d */ /* 0x004fea0003900000 */
[----:B------:R-:W2:Y:S02]  /*8800*/  @!P0 SYNCS.PHASECHK.TRANS64 P0, [R3+URZ+0x20], RZ ;  /* 0x000020ff030085a7 */ /* 0x000ea400080010ff */
[----:B--2---:R-:W-:Y:S05]  /*8810*/  @!P0 BRA `(.L_x_100) ;  /* 0xfffffffc00f08947 */ /* 0x004fea000383ffff */
[----:B------:R-:W-:Y:S05]  /*8820*/  BRA `(.L_x_101) ;  /* 0xffffff9800cc7947 */ /* 0x000fea000383ffff */
.L_x_35:
[----:B------:R-:W-:Y:S01]  /*8830*/  HFMA2 R6, -RZ, RZ, -0.0 , 0 ;  /* 0x80000000ff067431 */ /* 0x000fe200000001ff */
[----:B-1----:R-:W-:Y:S02]  /*8840*/  MOV R3, UR16 ;  /* 0x0000001000037c02 */ /* 0x002fe40008000f00 */
[----:B------:R-:W-:-:S07]  /*8850*/  MOV R7, 0x80000000 ;  /* 0x8000000000077802 */ /* 0x000fce0000000f00 */
.L_x_102:
[----:B-1----:R1:W2:Y:S02]  /*8860*/  SYNCS.PHASECHK.TRANS64.TRYWAIT P0, [R3+URZ+0x78], R7 ;  /* 0x00007807030075a7 */ /* 0x0022a400080011ff */
[----:B--2---:R-:W-:Y:S05]  /*8870*/  @!P0 NANOSLEEP.SYNCS 0x989680 ;  /* 0x009896800000895d */ /* 0x004fea0003900000 */
[----:B------:R-:W2:Y:S02]  /*8880*/  @!P0 SYNCS.PHASECHK.TRANS64 P0, [R3+URZ+0x78], R7 ;  /* 0x00007807030085a7 */ /* 0x000ea400080010ff */
[----:B--2---:R-:W-:Y:S05]  /*8890*/  @!P0 BRA `(.L_x_102) ;  /* 0xfffffffc00f08947 */ /* 0x004fea000383ffff */
[----:B------:R-:W-:Y:S05]  /*88a0*/  BRA `(.L_x_103) ;  /* 0xffffff9800b47947 */ /* 0x000fea000383ffff */
.L_x_36:
[----:B------:R-:W-:Y:S02]  /*88b0*/  MOV R5, UR16 ;  /* 0x0000001000057c02 */ /* 0x000fe40008000f00 */
[----:B------:R-:W-:Y:S02]  /*88c0*/  MOV R6, 0x80000000 ;  /* 0x8000000000067802 */ /* 0x000fe40000000f00 */
[----:B------:R-:W-:-:S07]  /*88d0*/  MOV R7, 0x80000000 ;  /* 0x8000000000077802 */ /* 0x000fce0000000f00 */
.L_x_104:
[----:B-1----:R1:W2:Y:S02]  /*88e0*/  SYNCS.PHASECHK.TRANS64.TRYWAIT P0, [R5+URZ+0xb8], R7 ;  /* 0x0000b807050075a7 */ /* 0x0022a400080011ff */
[----:B--2---:R-:W-:Y:S05]  /*88f0*/  @!P0 NANOSLEEP.SYNCS 0x989680 ;  /* 0x009896800000895d */ /* 0x004fea0003900000 */
[----:B------:R-:W2:Y:S02]  /*8900*/  @!P0 SYNCS.PHASECHK.TRANS64 P0, [R5+URZ+0xb8], R7 ;  /* 0x0000b807050085a7 */ /* 0x000ea400080010ff */
[----:B--2---:R-:W-:Y:S05]  /*8910*/  @!P0 BRA `(.L_x_104) ;  /* 0xfffffffc00f08947 */ /* 0x004fea000383ffff */
[----:B------:R-:W-:Y:S05]  /*8920*/  BRA `(.L_x_105) ;  /* 0xffffff9800a47947 */ /* 0x000fea000383ffff */
.L_x_37:
[----:B------:R-:W-:-:S07]  /*8930*/  MOV R7, UR16 ;  /* 0x0000001000077c02 */ /* 0x000fce0008000f00 */
.L_x_106:
[----:B-1----:R1:W2:Y:S02]  /*8940*/  SYNCS.PHASECHK.TRANS64.TRYWAIT P0, [R7+URZ+0x68], RZ ;  /* 0x000068ff070075a7 */ /* 0x0022a400080011ff */
[----:B--2---:R-:W-:Y:S05]  /*8950*/  @!P0 NANOSLEEP.SYNCS 0x989680 ;  /* 0x009896800000895d */ /* 0x004fea0003900000 */
[----:B------:R-:W2:Y:S02]  /*8960*/  @!P0 SYNCS.PHASECHK.TRANS64 P0, [R7+URZ+0x68], RZ ;  /* 0x000068ff070085a7 */ /* 0x000ea400080010ff */
[----:B--2---:R-:W-:Y:S05]  /*8970*/  @!P0 BRA `(.L_x_106) ;  /* 0xfffffffc00f08947 */ /* 0x004fea000383ffff */
[----:B------:R-:W-:Y:S05]  /*8980*/  BRA `(.L_x_107) ;  /* 0xffffff9c00347947 */ /* 0x000fea000383ffff */
.L_x_39:
[----:B------:R-:W-:Y:S02]  /*8990*/  MOV R19, UR4 ;  /* 0x0000000400137c02 */ /* 0x000fe40008000f00 */
[-C--:B------:R-:W-:Y:S02]  /*89a0*/  MOV R26, R20.reuse ;  /* 0x00000014001a7202 */ /* 0x080fe40000000f00 */
[----:B------:R-:W-:Y:S07]  /*89b0*/  MOV R27, R20 ;  /* 0x00000014001b7202 */ /* 0x000fee0000000f00 */
.L_x_108:
[----:B-1----:R1:W2:Y:S02]  /*89c0*/  SYNCS.PHASECHK.TRANS64.TRYWAIT P0, [R19+URZ], R27 ;  /* 0x0000001b130075a7 */ /* 0x0022a400080011ff */
[----:B--2---:R-:W-:Y:S05]  /*89d0*/  @!P0 NANOSLEEP.SYNCS 0x989680 ;  /* 0x009896800000895d */ /* 0x004fea0003900000 */
[----:B------:R-:W2:Y:S02]  /*89e0*/  @!P0 SYNCS.PHASECHK.TRANS64 P0, [R19+URZ], R27 ;  /* 0x0000001b130085a7 */ /* 0x000ea400080010ff */
[----:B--2---:R-:W-:Y:S05]  /*89f0*/  @!P0 BRA `(.L_x_108) ;  /* 0xfffffffc00f08947 */ /* 0x004fea000383ffff */
[----:B------:R-:W-:Y:S05]  /*8a00*/  BRA `(.L_x_109) ;  /* 0xffffffa8000c7947 */ /* 0x000fea000383ffff */
.L_x_40:
[----:B------:R-:W-:Y:S02]  /*8a10*/  MOV R26, UR16 ;  /* 0x00000010001a7c02 */ /* 0x000fe40008000f00 */
[-C--:B------:R-:W-:Y:S02]  /*8a20*/  MOV R42, R27.reuse ;  /* 0x0000001b002a7202 */ /* 0x080fe40000000f00 */
[----:B------:R-:W-:Y:S07]  /*8a30*/  MOV R43, R27 ;  /* 0x0000001b002b7202 */ /* 0x000fee0000000f00 */
.L_x_110:
[----:B-1----:R1:W2:Y:S02]  /*8a40*/  SYNCS.PHASECHK.TRANS64.TRYWAIT P0, [R26+URZ+0x80], R43 ;  /* 0x0000802b1a0075a7 */ /* 0x0022a400080011ff */
[----:B--2---:R-:W-:Y:S05]  /*8a50*/  @!P0 NANOSLEEP.SYNCS 0x989680 ;  /* 0x009896800000895d */ /* 0x004fea0003900000 */
[----:B------:R-:W2:Y:S02]  /*8a60*/  @!P0 SYNCS.PHASECHK.TRANS64 P0, [R26+URZ+0x80], R43 ;  /* 0x0000802b1a0085a7 */ /* 0x000ea400080010ff */
[----:B--2---:R-:W-:Y:S05]  /*8a70*/  @!P0 BRA `(.L_x_110) ;  /* 0xfffffffc00f08947 */ /* 0x004fea000383ffff */
[----:B------:R-:W-:Y:S05]  /*8a80*/  BRA `(.L_x_111) ;  /* 0xffffffa800987947 */ /* 0x000fea000383ffff */
.L_x_41:
[----:B------:R-:W-:Y:S02]  /*8a90*/  MOV R19, UR16 ;  /* 0x0000001000137c02 */ /* 0x000fe40008000f00 */
[-C--:B------:R-:W-:Y:S02]  /*8aa0*/  MOV R42, R20.reuse ;  /* 0x00000014002a7202 */ /* 0x080fe40000000f00 */
[----:B------:R-:W-:Y:S07]  /*8ab0*/  MOV R43, R20 ;  /* 0x00000014002b7202 */ /* 0x000fee0000000f00 */
.L_x_112:
[----:B-1----:R1:W2:Y:S02]  /*8ac0*/  SYNCS.PHASECHK.TRANS64.TRYWAIT P0, [R19+URZ+0x20], R43 ;  /* 0x0000202b130075a7 */ /* 0x0022a400080011ff */
[----:B--2---:R-:W-:Y:S05]  /*8ad0*/  @!P0 NANOSLEEP.SYNCS 0x989680 ;  /* 0x009896800000895d */ /* 0x004fea0003900000 */
[----:B------:R-:W2:Y:S02]  /*8ae0*/  @!P0 SYNCS.PHASECHK.TRANS64 P0, [R19+URZ+0x20], R43 ;  /* 0x0000202b130085a7 */ /* 0x000ea400080010ff */
[----:B--2---:R-:W-:Y:S05]  /*8af0*/  @!P0 BRA `(.L_x_112) ;  /* 0xfffffffc00f08947 */ /* 0x004fea000383ffff */
[----:B------:R-:W-:Y:S05]  /*8b00*/  BRA `(.L_x_113) ;  /* 0xffffffac00f87947 */ /* 0x000fea000383ffff */
.L_x_42:
[----:B------:R-:W-:Y:S02]  /*8b10*/  MOV R20, UR16 ;  /* 0x0000001000147c02 */ /* 0x000fe40008000f00 */
[----:B------:R-:W-:Y:S07]  /*8b20*/  MOV R27, R26 ;  /* 0x0000001a001b7202 */ /* 0x000fee0000000f00 */
.L_x_114:
[----:B-1----:R1:W2:Y:S02]  /*8b30*/  SYNCS.PHASECHK.TRANS64.TRYWAIT P0, [R20+URZ+0xb8], R27 ;  /* 0x0000b81b140075a7 */ /* 0x0022a400080011ff */
[----:B--2---:R-:W-:Y:S05]  /*8b40*/  @!P0 NANOSLEEP.SYNCS 0x989680 ;  /* 0x009896800000895d */ /* 0x004fea0003900000 */
[----:B------:R-:W2:Y:S02]  /*8b50*/  @!P0 SYNCS.PHASECHK.TRANS64 P0, [R20+URZ+0xb8], R27 ;  /* 0x0000b81b140085a7 */ /* 0x000ea400080010ff */
[----:B--2---:R-:W-:Y:S05]  /*8b60*/  @!P0 BRA `(.L_x_114) ;  /* 0xfffffffc00f08947 */ /* 0x004fea000383ffff */
[----:B------:R-:W-:Y:S05]  /*8b70*/  BRA `(.L_x_115) ;  /* 0xffffffac00e87947 */ /* 0x000fea000383ffff */
.L_x_43:
[----:B------:R-:W-:Y:S02]  /*8b80*/  SHF.L.U32 R26, R21, 0x1f, RZ ;  /* 0x0000001f151a7819 */ /* 0x000fe400000006ff */
[----:B------:R-:W-:Y:S02]  /*8b90*/  MOV R19, UR16 ;  /* 0x0000001000137c02 */ /* 0x000fe40008000f00 */
[----:B------:R-:W-:Y:S07]  /*8ba0*/  MOV R27, R26 ;  /* 0x0000001a001b7202 */ /* 0x000fee0000000f00 */
.L_x_116:
[----:B-1----:R1:W2:Y:S02]  /*8bb0*/  SYNCS.PHASECHK.TRANS64.TRYWAIT P0, [R19+URZ+0x68], R27 ;  /* 0x0000681b130075a7 */ /* 0x0022a400080011ff */
[----:B--2---:R-:W-:Y:S05]  /*8bc0*/  @!P0 NANOSLEEP.SYNCS 0x989680 ;  /* 0x009896800000895d */ /* 0x004fea0003900000 */
[----:B------:R-:W2:Y:S02]  /*8bd0*/  @!P0 SYNCS.PHASECHK.TRANS64 P0, [R19+URZ+0x68], R27 ;  /* 0x0000681b130085a7 */ /* 0x000ea400080010ff */
[----:B--2---:R-:W-:Y:S05]  /*8be0*/  @!P0 BRA `(.L_x_116) ;  /* 0xfffffffc00f08947 */ /* 0x004fea000383ffff */
[----:B------:R-:W-:Y:S05]  /*8bf0*/  BRA `(.L_x_117) ;  /* 0xffffffb000307947 */ /* 0x000fea000383ffff */
.L_x_45:
[----:B------:R-:W-:Y:S02]  /*8c00*/  MOV R3, UR16 ;  /* 0x0000001000037c02 */ /* 0x000fe40008000f00 */
[----:B------:R-:W-:Y:S02]  /*8c10*/  MOV R6, 0x80000000 ;  /* 0x8000000000067802 */ /* 0x000fe40000000f00 */
[----:B-1----:R-:W-:-:S07]  /*8c20*/  MOV R7, 0x80000000 ;  /* 0x8000000000077802 */ /* 0x002fce0000000f00 */
.L_x_118:
[----:B-1----:R1:W2:Y:S02]  /*8c30*/  SYNCS.PHASECHK.TRANS64.TRYWAIT P0, [R3+URZ+0xa0], R7 ;  /* 0x0000a007030075a7 */ /* 0x0022a400080011ff */
[----:B--2---:R-:W-:Y:S05]  /*8c40*/  @!P0 NANOSLEEP.SYNCS 0x989680 ;  /* 0x009896800000895d */ /* 0x004fea0003900000 */
[----:B------:R-:W2:Y:S02]  /*8c50*/  @!P0 SYNCS.PHASECHK.TRANS64 P0, [R3+URZ+0xa0], R7 ;  /* 0x0000a007030085a7 */ /* 0x000ea400080010ff */
[----:B--2---:R-:W-:Y:S05]  /*8c60*/  @!P0 BRA `(.L_x_118) ;  /* 0xfffffffc00f08947 */ /* 0x004fea000383ffff */
[----:B------:R-:W-:Y:S05]  /*8c70*/  BRA `(.L_x_119) ;  /* 0xffffffb000ec7947 */ /* 0x000fea000383ffff */
.L_x_46:
[----:B------:R-:W-:Y:S01]  /*8c80*/  HFMA2 R4, -RZ, RZ, -0.0 , 0 ;  /* 0x80000000ff047431 */ /* 0x000fe200000001ff */
[----:B-1----:R-:W-:Y:S02]  /*8c90*/  MOV R3, UR16 ;  /* 0x0000001000037c02 */ /* 0x002fe40008000f00 */
[----:B------:R-:W-:-:S07]  /*8ca0*/  MOV R5, 0x80000000 ;  /* 0x8000000000057802 */ /* 0x000fce0000000f00 */
.L_x_120:
[----:B-1----:R1:W2:Y:S02]  /*8cb0*/  SYNCS.PHASECHK.TRANS64.TRYWAIT P0, [R3+URZ+0xa8], R5 ;  /* 0x0000a805030075a7 */ /* 0x0022a400080011ff */
[----:B--2---:R-:W-:Y:S05]  /*8cc0*/  @!P0 NANOSLEEP.SYNCS 0x989680 ;  /* 0x009896800000895d */ /* 0x004fea0003900000 */
[----:B------:R-:W2:Y:S02]  /*8cd0*/  @!P0 SYNCS.PHASECHK.TRANS64 P0, [R3+URZ+0xa8], R5 ;  /* 0x0000a805030085a7 */ /* 0x000ea400080010ff */
[----:B--2---:R-:W-:Y:S05]  /*8ce0*/  @!P0 BRA `(.L_x_120) ;  /* 0xfffffffc00f08947 */ /* 0x004fea000383ffff */
[----:B------:R-:W-:Y:S05]  /*8cf0*/  BRA `(.L_x_121) ;  /* 0xffffffb000dc7947 */ /* 0x000fea000383ffff */
.L_x_47:
[----:B------:R-:W-:Y:S02]  /*8d00*/  MOV R3, UR16 ;  /* 0x0000001000037c02 */ /* 0x000fe40008000f00 */
[----:B------:R-:W-:-:S07]  /*8d10*/  MOV R7, R6 ;  /* 0x0000000600077202 */ /* 0x000fce0000000f00 */
.L_x_122:
[----:B-1----:R1:W2:Y:S02]  /*8d20*/  SYNCS.PHASECHK.TRANS64.TRYWAIT P0, [R3+URZ+0x80], R7 ;  /* 0x00008007030075a7 */ /* 0x0022a400080011ff */
[----:B--2---:R-:W-:Y:S05]  /*8d30*/  @!P0 NANOSLEEP.SYNCS 0x989680 ;  /* 0x009896800000895d */ /* 0x004fea0003900000 */
[----:B------:R-:W2:Y:S02]  /*8d40*/  @!P0 SYNCS.PHASECHK.TRANS64 P0, [R3+URZ+0x80], R7 ;  /* 0x00008007030085a7 */ /* 0x000ea400080010ff */
[----:B--2---:R-:W-:Y:S05]  /*8d50*/  @!P0 BRA `(.L_x_122) ;  /* 0xfffffffc00f08947 */ /* 0x004fea000383ffff */
[----:B------:R-:W-:Y:S05]  /*8d60*/  BRA `(.L_x_123) ;  /* 0xffffffb400bc7947 */ /* 0x000fea000383ffff */
.L_x_54:
[----:B------:R-:W-:Y:S02]  /*8d70*/  MOV R2, UR6 ;  /* 0x0000000600027c02 */ /* 0x000fe40008000f00 */
[----:B------:R-:W-:-:S07]  /*8d80*/  MOV R3, UR6 ;  /* 0x0000000600037c02 */ /* 0x000fce0008000f00 */
.L_x_124:
[----:B-1----:R1:W2:Y:S02]  /*8d90*/  SYNCS.PHASECHK.TRANS64.TRYWAIT P0, [UR9+0x30], R3 ;  /* 0x00003003ff0075a7 */ /* 0x0022a40008001109 */
[----:B--2---:R-:W-:Y:S05]  /*8da0*/  @!P0 NANOSLEEP.SYNCS 0x989680 ;  /* 0x009896800000895d */ /* 0x004fea0003900000 */
[----:B------:R-:W2:Y:S02]  /*8db0*/  @!P0 SYNCS.PHASECHK.TRANS64 P0, [UR9+0x30], R3 ;  /* 0x00003003ff0085a7 */ /* 0x000ea40008001009 */
[----:B--2---:R-:W-:Y:S05]  /*8dc0*/  @!P0 BRA `(.L_x_124) ;  /* 0xfffffffc00f08947 */ /* 0x004fea000383ffff */
[----:B------:R-:W-:Y:S05]  /*8dd0*/  BRA `(.L_x_125) ;  /* 0xffffffc000bc7947 */ /* 0x000fea000383ffff */
.L_x_55:
[----:B------:R-:W-:Y:S02]  /*8de0*/  MOV R8, UR5 ;  /* 0x0000000500087c02 */ /* 0x000fe40008000f00 */
[----:B------:R-:W-:Y:S02]  /*8df0*/  MOV R9, UR5 ;  /* 0x0000000500097c02 */ /* 0x000fe40008000f00 */
[----:B------:R-:W-:-:S07]  /*8e00*/  MOV R6, UR4 ;  /* 0x0000000400067c02 */ /* 0x000fce0008000f00 */
.L_x_126:
[----:B-1----:R1:W2:Y:S02]  /*8e10*/  SYNCS.PHASECHK.TRANS64.TRYWAIT P0, [R6+URZ+0x60], R9 ;  /* 0x00006009060075a7 */ /* 0x0022a400080011ff */
[----:B--2---:R-:W-:Y:S05]  /*8e20*/  @!P0 NANOSLEEP.SYNCS 0x989680 ;  /* 0x009896800000895d */ /* 0x004fea0003900000 */
[----:B------:R-:W2:Y:S02]  /*8e30*/  @!P0 SYNCS.PHASECHK.TRANS64 P0, [R6+URZ+0x60], R9 ;  /* 0x00006009060085a7 */ /* 0x000ea400080010ff */
[----:B--2---:R-:W-:Y:S05]  /*8e40*/  @!P0 BRA `(.L_x_126) ;  /* 0xfffffffc00f08947 */ /* 0x004fea000383ffff */
[----:B------:R-:W-:Y:S05]  /*8e50*/  BRA `(.L_x_127) ;  /* 0xffffffc000cc7947 */ /* 0x000fea000383ffff */
.L_x_56:
[----:B------:R-:W-:Y:S02]  /*8e60*/  MOV R6, UR6 ;  /* 0x0000000600067c02 */ /* 0x000fe40008000f00 */
[----:B------:R-:W-:Y:S02]  /*8e70*/  MOV R7, UR6 ;  /* 0x0000000600077c02 */ /* 0x000fe40008000f00 */
[----:B------:R-:W-:-:S07]  /*8e80*/  MOV R4, UR4 ;  /* 0x0000000400047c02 */ /* 0x000fce0008000f00 */
.L_x_128:
[----:B-1----:R1:W2:Y:S02]  /*8e90*/  SYNCS.PHASECHK.TRANS64.TRYWAIT P0, [R4+URZ+0x50], R7 ;  /* 0x00005007040075a7 */ /* 0x0022a400080011ff */
[----:B--2---:R-:W-:Y:S05]  /*8ea0*/  @!P0 NANOSLEEP.SYNCS 0x989680 ;  /* 0x009896800000895d */ /* 0x004fea0003900000 */
[----:B------:R-:W2:Y:S02]  /*8eb0*/  @!P0 SYNCS.PHASECHK.TRANS64 P0, [R4+URZ+0x50], R7 ;  /* 0x00005007040085a7 */ /* 0x000ea400080010ff */
[----:B--2---:R-:W-:Y:S05]  /*8ec0*/  @!P0 BRA `(.L_x_128) ;  /* 0xfffffffc00f08947 */ /* 0x004fea000383ffff */
[----:B------:R-:W-:Y:S05]  /*8ed0*/  BRA `(.L_x_129) ;  /* 0xffffffd000d07947 */ /* 0x000fea000383ffff */
.L_x_57:
[----:B------:R-:W-:Y:S02]  /*8ee0*/  MOV R6, UR5 ;  /* 0x0000000500067c02 */ /* 0x000fe40008000f00 */
[----:B------:R-:W-:Y:S02]  /*8ef0*/  MOV R7, UR5 ;  /* 0x0000000500077c02 */ /* 0x000fe40008000f00 */
[----:B------:R-:W-:-:S07]  /*8f00*/  MOV R4, UR4 ;  /* 0x0000000400047c02 */ /* 0x000fce0008000f00 */
.L_x_130:
[----:B-1----:R1:W2:Y:S02]  /*8f10*/  SYNCS.PHASECHK.TRANS64.TRYWAIT P0, [R4+URZ+0x70], R7 ;  /* 0x00007007040075a7 */ /* 0x0022a400080011ff */
[----:B--2---:R-:W-:Y:S05]  /*8f20*/  @!P0 NANOSLEEP.SYNCS 0x989680 ;  /* 0x009896800000895d */ /* 0x004fea0003900000 */
[----:B------:R-:W2:Y:S02]  /*8f30*/  @!P0 SYNCS.PHASECHK.TRANS64 P0, [R4+URZ+0x70], R7 ;  /* 0x00007007040085a7 */ /* 0x000ea400080010ff */
[----:B--2---:R-:W-:Y:S05]  /*8f40*/  @!P0 BRA `(.L_x_130) ;  /* 0xfffffffc00f08947 */ /* 0x004fea000383ffff */
[----:B------:R-:W-:Y:S05]  /*8f50*/  BRA `(.L_x_131) ;  /* 0xffffffd000d07947 */ /* 0x000fea000383ffff */
.L_x_58:
[----:B------:R-:W-:Y:S02]  /*8f60*/  MOV R6, UR5 ;  /* 0x0000000500067c02 */ /* 0x000fe40008000f00 */
[----:B------:R-:W-:Y:S02]  /*8f70*/  MOV R7, UR5 ;  /* 0x0000000500077c02 */ /* 0x000fe40008000f00 */
[----:B------:R-:W-:-:S07]  /*8f80*/  MOV R5, UR4 ;  /* 0x0000000400057c02 */ /* 0x000fce0008000f00 */
.L_x_132:
[----:B-1----:R1:W2:Y:S02]  /*8f90*/  SYNCS.PHASECHK.TRANS64.TRYWAIT P0, [R5+URZ+0x88], R7 ;  /* 0x00008807050075a7 */ /* 0x0022a400080011ff */
[----:B--2---:R-:W-:Y:S05]  /*8fa0*/  @!P0 NANOSLEEP.SYNCS 0x989680 ;  /* 0x009896800000895d */ /* 0x004fea0003900000 */
[----:B------:R-:W2:Y:S02]  /*8fb0*/  @!P0 SYNCS.PHASECHK.TRANS64 P0, [R5+URZ+0x88], R7 ;  /* 0x00008807050085a7 */ /* 0x000ea400080010ff */
[----:B--2---:R-:W-:Y:S05]  /*8fc0*/  @!P0 BRA `(.L_x_132) ;  /* 0xfffffffc00f08947 */ /* 0x004fea000383ffff */
[----:B------:R-:W-:Y:S05]  /*8fd0*/  BRA `(.L_x_133) ;  /* 0xffffffd800347947 */ /* 0x000fea000383ffff */
.L_x_60:
[----:B--2---:R2:W3:Y:S02]  /*8fe0*/  SYNCS.PHASECHK.TRANS64.TRYWAIT P0, [R2+URZ+0x90], RZ ;  /* 0x000090ff020075a7 */ /* 0x0044e400080011ff */
[----:B---3--:R-:W-:Y:S05]  /*8ff0*/  @!P0 NANOSLEEP.SYNCS 0x989680 ;  /* 0x009896800000895d */ /* 0x008fea0003900000 */
[----:B------:R-:W3:Y:S02]  /*9000*/  @!P0 SYNCS.PHASECHK.TRANS64 P0, [R2+URZ+0x90], RZ ;  /* 0x000090ff020085a7 */ /* 0x000ee400080010ff */
[----:B---3--:R-:W-:Y:S05]  /*9010*/  @!P0 BRA `(.L_x_60) ;  /* 0xfffffffc00f08947 */ /* 0x008fea000383ffff */
[----:B------:R-:W-:Y:S05]  /*9020*/  BRA `(.L_x_134) ;  /* 0xffffffdc00b47947 */ /* 0x000fea000383ffff */
.L_x_63:
[----:B----4-:R4:W5:Y:S02]  /*9030*/  SYNCS.PHASECHK.TRANS64.TRYWAIT P0, [R2+URZ+0x98], RZ ;  /* 0x000098ff020075a7 */ /* 0x01096400080011ff */
[----:B-----5:R-:W-:Y:S05]  /*9040*/  @!P0 NANOSLEEP.SYNCS 0x989680 ;  /* 0x009896800000895d */ /* 0x020fea0003900000 */
[----:B------:R-:W5:Y:S02]  /*9050*/  @!P0 SYNCS.PHASECHK.TRANS64 P0, [R2+URZ+0x98], RZ ;  /* 0x000098ff020085a7 */ /* 0x000f6400080010ff */
[----:B-----5:R-:W-:Y:S05]  /*9060*/  @!P0 BRA `(.L_x_63) ;  /* 0xfffffffc00f08947 */ /* 0x020fea000383ffff */
[----:B------:R-:W-:Y:S05]  /*9070*/  BRA `(.L_x_135) ;  /* 0xffffffe000e07947 */ /* 0x000fea000383ffff */
.L_x_68:
[----:B------:R-:W-:Y:S02]  /*9080*/  MOV R0, UR4 ;  /* 0x0000000400007c02 */ /* 0x000fe40008000f00 */
[----:B------:R-:W-:-:S07]  /*9090*/  MOV R5, R4 ;  /* 0x0000000400057202 */ /* 0x000fce0000000f00 */
.L_x_136:
[----:B-1----:R1:W2:Y:S02]  /*90a0*/  SYNCS.PHASECHK.TRANS64.TRYWAIT P0, [R0+URZ+0xb0], R5 ;  /* 0x0000b005000075a7 */ /* 0x0022a400080011ff */
[----:B--2---:R-:W-:Y:S05]  /*90b0*/  @!P0 NANOSLEEP.SYNCS 0x989680 ;  /* 0x009896800000895d */ /* 0x004fea0003900000 */
[----:B------:R-:W2:Y:S02]  /*90c0*/  @!P0 SYNCS.PHASECHK.TRANS64 P0, [R0+URZ+0xb0], R5 ;  /* 0x0000b005000085a7 */ /* 0x000ea400080010ff */
[----:B--2---:R-:W-:Y:S05]  /*90d0*/  @!P0 BRA `(.L_x_136) ;  /* 0xfffffffc00f08947 */ /* 0x004fea000383ffff */
[----:B------:R-:W-:Y:S05]  /*90e0*/  BRA `(.L_x_137) ;  /* 0xffffffec00007947 */ /* 0x000fea000383ffff */
        .weak           $__internal_0_$__cuda_sm10x_tcgen05_guardrail_trap_col_being_dealloced_not_returned_by_alloc
        .type           $__internal_0_$__cuda_sm10x_tcgen05_guardrail_trap_col_being_dealloced_not_returned_by_alloc,@function
        .size           $__internal_0_$__cuda_sm10x_tcgen05_guardrail_trap_col_being_dealloced_not_returned_by_alloc,($__internal_1_$__cuda_sm10x_tcgen05_guardrail_trap_phase_invalid_during_alloc - $__internal_0_$__cuda_sm10x_tcgen05_guardrail_trap_col_being_dealloced_not_returned_by_alloc)
$__internal_0_$__cuda_sm10x_tcgen05_guardrail_trap_col_being_dealloced_not_returned_by_alloc:
[----:B------:R-:W-:Y:S05]  /*90f0*/  BPT.TRAP 0x1 ;  /* 0x000000040000795c */ /* 0x000fea0000300000 */
[----:B------:R-:W-:-:S04]  /*9100*/  HFMA2 R5, -RZ, RZ, 0, 0 ;  /* 0x00000000ff057431 */ /* 0x000fc800000001ff */
[----:B------:R-:W-:Y:S05]  /*9110*/  RET.REL.NODEC R4 `(kernel_cutlass_kernel_flash_attncuteflash_bwd_sm100FlashAttentionBackwardSm100_object_at__tensor0000o6411101213_None_tensor0000o6411101213_None_tensor0000o6411101213_tensorptrf32gmemo1i64_0) ;  /* 0xffffff6c04b87950 */ /* 0x000fea0003c3ffff */
        .weak           $__internal_1_$__cuda_sm10x_tcgen05_guardrail_trap_phase_invalid_during_alloc
        .type           $__internal_1_$__cuda_sm10x_tcgen05_guardrail_trap_phase_invalid_during_alloc,@function
        .size           $__internal_1_$__cuda_sm10x_tcgen05_guardrail_trap_phase_invalid_during_alloc,($__internal_2_$__cuda_sm10x_tcgen05_guardrail_trap_unallocated_columns_being_dealloced - $__internal_1_$__cuda_sm10x_tcgen05_guardrail_trap_phase_invalid_during_alloc)
$__internal_1_$__cuda_sm10x_tcgen05_guardrail_trap_phase_invalid_during_alloc:
[----:B------:R-:W-:Y:S05]  /*9120*/  BPT.TRAP 0x1 ;  /* 0x000000040000795c */ /* 0x000fea0000300000 */
[----:B------:R-:W-:-:S04]  /*9130*/  MOV R5, 0x0 ;  /* 0x0000000000057802 */ /* 0x000fc80000000f00 */
[----:B------:R-:W-:Y:S05]  /*9140*/  RET.REL.NODEC R4 `(kernel_cutlass_kernel_flash_attncuteflash_bwd_sm100FlashAttentionBackwardSm100_object_at__tensor0000o6411101213_None_tensor0000o6411101213_None_tensor0000o6411101213_tensorptrf32gmemo1i64_0) ;  /* 0xffffff6c04ac7950 */ /* 0x000fea0003c3ffff */
        .weak           $__internal_2_$__cuda_sm10x_tcgen05_guardrail_trap_unallocated_columns_being_dealloced
        .type           $__internal_2_$__cuda_sm10x_tcgen05_guardrail_trap_unallocated_columns_being_dealloced,@function
        .size           $__internal_2_$__cuda_sm10x_tcgen05_guardrail_trap_unallocated_columns_being_dealloced,(.L_x_141 - $__internal_2_$__cuda_sm10x_tcgen05_guardrail_trap_unallocated_columns_being_dealloced)
$__internal_2_$__cuda_sm10x_tcgen05_guardrail_trap_unallocated_columns_being_dealloced:
[----:B------:R-:W-:Y:S05]  /*9150*/  BPT.TRAP 0x1 ;  /* 0x000000040000795c */ /* 0x000fea0000300000 */
[----:B------:R-:W-:-:S04]  /*9160*/  HFMA2 R5, -RZ, RZ, 0, 0 ;  /* 0x00000000ff057431 */ /* 0x000fc800000001ff */
[----:B------:R-:W-:Y:S05]  /*9170*/  RET.REL.NODEC R4 `(kernel_cutlass_kernel_flash_attncuteflash_bwd_sm100FlashAttentionBackwardSm100_object_at__tensor0000o6411101213_None_tensor0000o6411101213_None_tensor0000o6411101213_tensorptrf32gmemo1i64_0) ;  /* 0xffffff6c04a07950 */ /* 0x000fea0003c3ffff */
.L_x_138:
[----:B------:R-:W-:-:S00]  /*9180*/  BRA `(.L_x_138) ;  /* 0xfffffffc00fc7947 */ /* 0x000fc0000383ffff */
[----:B------:R-:W-:-:S00]  /*9190*/  NOP ;  /* 0x0000000000007918 */ /* 0x000fc00000000000 */
        /* <DEDUP_REMOVED lines=14> */
.L_x_141:


//--------------------- .nv.shared.kernel_cutlass_kernel_flash_attncuteflash_bwd_sm100FlashAttentionBackwardSm100_object_at__tensor0000o6411101213_None_tensor0000o6411101213_None_tensor0000o6411101213_tensorptrf32gmemo1i64_0 --------------------------
	.section	.nv.shared.kernel_cutlass_kernel_flash_attncuteflash_bwd_sm100FlashAttentionBackwardSm100_object_at__tensor0000o6411101213_None_tensor0000o6411101213_None_tensor0000o6411101213_tensorptrf32gmemo1i64_0,"aw",@nobits
	.sectionflags	@""
	.align	1024
	.zero		1024


//--------------------- .nv.shared.reserved.0     --------------------------
	.section	.nv.shared.reserved.0,"aw",@nobits
	.align	8
	.weak		__nv_reservedSMEM_offset_0_alias
	.size		__nv_reservedSMEM_offset_0_alias, 0, 64
	.other		__nv_reservedSMEM_offset_0_alias,@"STO_CUDA_RESERVED_SHARED STV_DEFAULT"
__nv_reservedSMEM_offset_0_alias:
	.zero		0
.nv.shared.reserved.0:
	.zero		64
	.weak		__nv_reservedSMEM_allocation_phase
	.type		__nv_reservedSMEM_allocation_phase,@object
	.size		__nv_reservedSMEM_allocation_phase,(.L_0 - __nv_reservedSMEM_allocation_phase)
__nv_reservedSMEM_allocation_phase:
	.zero		1
.L_0:
	.zero		7
	.weak		__nv_reservedSMEM_devtool_atexit_pc
	.type		__nv_reservedSMEM_devtool_atexit_pc,@object
	.size		__nv_reservedSMEM_devtool_atexit_pc,(__nv_reservedSMEM_allocation_mask - __nv_reservedSMEM_devtool_atexit_pc)
__nv_reservedSMEM_devtool_atexit_pc:
	.zero		8
	.weak		__nv_reservedSMEM_allocation_mask
	.type		__nv_reservedSMEM_allocation_mask,@object
	.size		__nv_reservedSMEM_allocation_mask,(.L_2 - __nv_reservedSMEM_allocation_mask)
__nv_reservedSMEM_allocation_mask:
	.zero		4
.L_2:


//--------------------- .nv.constant0.kernel_cutlass_kernel_flash_attncuteflash_bwd_sm100FlashAttentionBackwardSm100_object_at__tensor0000o6411101213_None_tensor0000o6411101213_None_tensor0000o6411101213_tensorptrf32gmemo1i64_0 --------------------------
	.section	.nv.constant0.kernel_cutlass_kernel_flash_attncuteflash_bwd_sm100FlashAttentionBackwardSm100_object_at__tensor0000o6411101213_None_tensor0000o6411101213_None_tensor0000o6411101213_tensorptrf32gmemo1i64_0,"a",@progbits
	.sectionflags	@""
	.align	4
.nv.constant0.kernel_cutlass_kernel_flash_attncuteflash_bwd_sm100FlashAttentionBackwardSm100_object_at__tensor0000o6411101213_None_tensor0000o6411101213_None_tensor0000o6411101213_tensorptrf32gmemo1i64_0:
	.zero		2032


//--------------------- SYMBOLS --------------------------

	.type		.nv.reservedSmem.offset0,@object
	.size		.nv.reservedSmem.offset0,0x4
	.type		.nv.reservedSmem.cap,@object
	.size		.nv.reservedSmem.cap,0x4
